// auto-generated by cutlass_sweep.gemm — config: {"arch": "sm_100", "cluster_m": 4, "cluster_n": 2, "dtype": "mxfp4", "dtype_b": "mxfp4", "layout": "nt", "stages": 0, "tile_k": 256, "tile_m": 256, "tile_n": 64}
#include "cutlass/cutlass.h"
#include "cutlass/gemm/collective/collective_builder.hpp"
#include "cutlass/gemm/device/gemm_universal_adapter.h"
#include "cutlass/gemm/kernel/gemm_universal.hpp"
#include "cutlass/epilogue/collective/collective_builder.hpp"

using ElemA = cutlass::mx_float4_t<cutlass::float_e2m1_t>;
using ElemB = cutlass::mx_float4_t<cutlass::float_e2m1_t>;
using ElemCD = cutlass::bfloat16_t;
using Acc  = float;
using TileShape    = cute::Shape<cute::_256, cute::_64, cute::_256>;
using ClusterShape = cute::Shape<cute::_4, cute::_2, cute::_1>;

using CollectiveEpilogue = typename cutlass::epilogue::collective::CollectiveBuilder<
    cutlass::arch::Sm100, cutlass::arch::OpClassTensorOp,
    TileShape, ClusterShape,
    cutlass::epilogue::collective::EpilogueTileAuto,
    Acc, Acc,
    ElemCD, cutlass::layout::RowMajor, 128 / cutlass::sizeof_bits<ElemCD>::value,
    ElemCD, cutlass::layout::RowMajor, 128 / cutlass::sizeof_bits<ElemCD>::value,
    cutlass::epilogue::collective::EpilogueScheduleAuto
  >::CollectiveOp;

using CollectiveMainloop = typename cutlass::gemm::collective::CollectiveBuilder<
    cutlass::arch::Sm100, cutlass::arch::OpClassBlockScaledTensorOp,
    ElemA, cutlass::layout::RowMajor, 32,
    ElemB, cutlass::layout::ColumnMajor, 32,
    Acc,
    TileShape, ClusterShape,
    cutlass::gemm::collective::StageCountAutoCarveout<static_cast<int>(sizeof(typename CollectiveEpilogue::SharedStorage))>,
    cutlass::gemm::collective::KernelScheduleAuto
  >::CollectiveOp;

using GemmKernel = cutlass::gemm::kernel::GemmUniversal<
    cute::Shape<int,int,int,int>,
    CollectiveMainloop,
    CollectiveEpilogue
>;
using Gemm = cutlass::gemm::device::GemmUniversalAdapter<GemmKernel>;

// Force the device kernel symbol into the cubin without needing a host main.
auto* _anchor = &cutlass::device_kernel<GemmKernel>;


// ===== COMPILED SASS (sm_100a) =====

	.target	sm_100a

	.elftype	@"ET_EXEC"


//--------------------- .note.nv.tkinfo           --------------------------
	.section	.note.nv.tkinfo,"",@"SHT_NOTE"
	.sectionflags	@"SHF_NOTE_NV_TKINFO"
	.tkinfo
        /*0018*/ 	.word	0x00000002
        /*0030*/ 	.string	""
        /*0030*/ 	.string	"ptxas"
        /*0030*/ 	.string	"Cuda compilation tools, release 13.0, V13.0.88"
        /*0030*/ 	.string	"Build cuda_13.0.r13.0/compiler.36424714_0"
        /*0030*/ 	.string	"-arch sm_100a -m 64 "



//--------------------- .note.nv.cuinfo           --------------------------
	.section	.note.nv.cuinfo,"",@"SHT_NOTE"
	.sectionflags	@"SHF_NOTE_NV_CUINFO"
        /*0018*/ 	.short	0x0002
        /*001a*/ 	.short	0x0064
        /*001c*/ 	.short	0x0082
	.zero		2


//--------------------- .nv.info                  --------------------------
	.section	.nv.info,"",@"SHT_CUDA_INFO"
	.align	4


	//----- nvinfo : EIATTR_REGCOUNT
	.align		4
        /*0000*/ 	.byte	0x04, 0x2f
        /*0002*/ 	.short	(.L_19 - .L_18)
	.align		4
.L_18:
        /*0004*/ 	.word	index@(_ZN7cutlass13device_kernelINS_4gemm6kernel13GemmUniversalIN4cute5tupleIJiiiiEEENS1_10collective13CollectiveMmaINS1_46MainloopSm100TmaUmmaWarpSpecializedBlockScaledILi9ELi2ELi2ENS5_IJNS4_1CILi4EEENSA_ILi2EEENSA_ILi1EEEEEEEENS5_IJNSA_ILi256EEENSA_ILi64EEESG_EEENS5_IJNS_12float_e2m1_tENS_13float_ue8m0_tEEEENS5_IJNS5_IJlSD_lEEENS4_6LayoutINS5_IJNS5_IJNS5_IJNSA_ILi32EEESB_EEEiEEESQ_NS5_IJSD_iEEEEEENS5_IJNS5_IJNS5_IJNSA_ILi16EEESB_EEEiEEENS5_IJNS5_IJNSA_ILi0EEESD_EEENSA_ILi512EEEEEENS5_IJSW_iEEEEEEEEEEESL_S13_NS4_8TiledMMAINS4_8MMA_AtomIJNS4_23SM100_MMA_MXF4_2x1SM_SSISJ_SJ_fSK_Li256ELi64ELi32ELNS4_4UMMA5MajorE0ELS18_0ELNS17_7ScaleInE0ELS19_0EEEEEENSN_INS5_IJSD_SD_SD_EEENS5_IJSW_SW_SW_EEEEENS5_IJNS4_10UnderscoreES1F_S1F_EEEEENS5_IJNS4_28SM100_TMA_2SM_LOAD_MULTICASTES1I_EEENS5_IJNS4_14ComposedLayoutINS4_7SwizzleILi3ELi4ELi3EEENS4_18smem_ptr_flag_bitsILi4EEENSN_INS5_IJNSA_ILi8EEESG_EEENS5_IJSG_SD_EEEEEEENSN_INS5_IJNS5_IJNS5_IJSP_SD_EEENS5_IJSO_SC_EEEEEESD_NS5_IJSC_SC_EEEEEENS5_IJNS5_IJNS5_IJSU_SY_EEESX_EEESW_NS5_IJSC_SY_EEEEEEEEEEEvNS4_8identityES1J_S24_vS25_EENS_8epilogue10collective18CollectiveEpilogueINS27_23Sm100TmaWarpSpecializedILi3ELi2ELi32ELb1ELb0EEEJNS5_IJNSA_ILi128EEESH_SG_EEENS5_IJNSN_IS2C_SD_EENSN_ISO_SD_EEEEENS_10bfloat16_tESM_S2H_SM_NS27_6fusion15FusionCallbacksIS2B_NS2I_17LinearCombinationIS2H_fS2H_fLNS_15FloatRoundStyleE2EEES2D_S2G_JEEENS4_5SM1004TMEM4LOAD26SM100_TMEM_LOAD_32dp32b32xENS4_13SM90_TMA_LOADENS1K_INS1L_ILi2ELi4ELi3EEENS1N_ILi16EEENSN_INS5_IJS1P_SO_EEENS5_IJSO_SD_EEEEEEENS4_39AutoVectorizingCopyWithAssumedAlignmentILi128EEENS4_14SM90_TMA_STOREES2Y_S30_S30_EEEvvEEEEvNT_6ParamsE)
        /*0008*/ 	.word	0x0000007b


	//----- nvinfo : EIATTR_FRAME_SIZE
	.align		4
.L_19:
        /*000c*/ 	.byte	0x04, 0x11
        /*000e*/ 	.short	(.L_21 - .L_20)
	.align		4
.L_20:
        /*0010*/ 	.word	index@($__internal_2_$__cuda_sm10x_tcgen05_guardrail_trap_unallocated_columns_being_dealloced)
        /*0014*/ 	.word	0x00000000


	//----- nvinfo : EIATTR_FRAME_SIZE
	.align		4
.L_21:
        /*0018*/ 	.byte	0x04, 0x11
        /*001a*/ 	.short	(.L_23 - .L_22)
	.align		4
.L_22:
        /*001c*/ 	.word	index@($__internal_1_$__cuda_sm10x_tcgen05_guardrail_trap_phase_invalid_during_alloc)
        /*0020*/ 	.word	0x00000000


	//----- nvinfo : EIATTR_FRAME_SIZE
	.align		4
.L_23:
        /*0024*/ 	.byte	0x04, 0x11
        /*0026*/ 	.short	(.L_25 - .L_24)
	.align		4
.L_24:
        /*0028*/ 	.word	index@($__internal_0_$__cuda_sm10x_tcgen05_guardrail_trap_col_being_dealloced_not_returned_by_alloc)
        /*002c*/ 	.word	0x00000000


	//----- nvinfo : EIATTR_FRAME_SIZE
	.align		4
.L_25:
        /*0030*/ 	.byte	0x04, 0x11
        /*0032*/ 	.short	(.L_27 - .L_26)
	.align		4
.L_26:
        /*0034*/ 	.word	index@(_ZN7cutlass13device_kernelINS_4gemm6kernel13GemmUniversalIN4cute5tupleIJiiiiEEENS1_10collective13CollectiveMmaINS1_46MainloopSm100TmaUmmaWarpSpecializedBlockScaledILi9ELi2ELi2ENS5_IJNS4_1CILi4EEENSA_ILi2EEENSA_ILi1EEEEEEEENS5_IJNSA_ILi256EEENSA_ILi64EEESG_EEENS5_IJNS_12float_e2m1_tENS_13float_ue8m0_tEEEENS5_IJNS5_IJlSD_lEEENS4_6LayoutINS5_IJNS5_IJNS5_IJNSA_ILi32EEESB_EEEiEEESQ_NS5_IJSD_iEEEEEENS5_IJNS5_IJNS5_IJNSA_ILi16EEESB_EEEiEEENS5_IJNS5_IJNSA_ILi0EEESD_EEENSA_ILi512EEEEEENS5_IJSW_iEEEEEEEEEEESL_S13_NS4_8TiledMMAINS4_8MMA_AtomIJNS4_23SM100_MMA_MXF4_2x1SM_SSISJ_SJ_fSK_Li256ELi64ELi32ELNS4_4UMMA5MajorE0ELS18_0ELNS17_7ScaleInE0ELS19_0EEEEEENSN_INS5_IJSD_SD_SD_EEENS5_IJSW_SW_SW_EEEEENS5_IJNS4_10UnderscoreES1F_S1F_EEEEENS5_IJNS4_28SM100_TMA_2SM_LOAD_MULTICASTES1I_EEENS5_IJNS4_14ComposedLayoutINS4_7SwizzleILi3ELi4ELi3EEENS4_18smem_ptr_flag_bitsILi4EEENSN_INS5_IJNSA_ILi8EEESG_EEENS5_IJSG_SD_EEEEEEENSN_INS5_IJNS5_IJNS5_IJSP_SD_EEENS5_IJSO_SC_EEEEEESD_NS5_IJSC_SC_EEEEEENS5_IJNS5_IJNS5_IJSU_SY_EEESX_EEESW_NS5_IJSC_SY_EEEEEEEEEEEvNS4_8identityES1J_S24_vS25_EENS_8epilogue10collective18CollectiveEpilogueINS27_23Sm100TmaWarpSpecializedILi3ELi2ELi32ELb1ELb0EEEJNS5_IJNSA_ILi128EEESH_SG_EEENS5_IJNSN_IS2C_SD_EENSN_ISO_SD_EEEEENS_10bfloat16_tESM_S2H_SM_NS27_6fusion15FusionCallbacksIS2B_NS2I_17LinearCombinationIS2H_fS2H_fLNS_15FloatRoundStyleE2EEES2D_S2G_JEEENS4_5SM1004TMEM4LOAD26SM100_TMEM_LOAD_32dp32b32xENS4_13SM90_TMA_LOADENS1K_INS1L_ILi2ELi4ELi3EEENS1N_ILi16EEENSN_INS5_IJS1P_SO_EEENS5_IJSO_SD_EEEEEEENS4_39AutoVectorizingCopyWithAssumedAlignmentILi128EEENS4_14SM90_TMA_STOREES2Y_S30_S30_EEEvvEEEEvNT_6ParamsE)
        /*0038*/ 	.word	0x00000000


	//----- nvinfo : EIATTR_MIN_STACK_SIZE
	.align		4
.L_27:
        /*003c*/ 	.byte	0x04, 0x12
        /*003e*/ 	.short	(.L_29 - .L_28)
	.align		4
.L_28:
        /*0040*/ 	.word	index@(_ZN7cutlass13device_kernelINS_4gemm6kernel13GemmUniversalIN4cute5tupleIJiiiiEEENS1_10collective13CollectiveMmaINS1_46MainloopSm100TmaUmmaWarpSpecializedBlockScaledILi9ELi2ELi2ENS5_IJNS4_1CILi4EEENSA_ILi2EEENSA_ILi1EEEEEEEENS5_IJNSA_ILi256EEENSA_ILi64EEESG_EEENS5_IJNS_12float_e2m1_tENS_13float_ue8m0_tEEEENS5_IJNS5_IJlSD_lEEENS4_6LayoutINS5_IJNS5_IJNS5_IJNSA_ILi32EEESB_EEEiEEESQ_NS5_IJSD_iEEEEEENS5_IJNS5_IJNS5_IJNSA_ILi16EEESB_EEEiEEENS5_IJNS5_IJNSA_ILi0EEESD_EEENSA_ILi512EEEEEENS5_IJSW_iEEEEEEEEEEESL_S13_NS4_8TiledMMAINS4_8MMA_AtomIJNS4_23SM100_MMA_MXF4_2x1SM_SSISJ_SJ_fSK_Li256ELi64ELi32ELNS4_4UMMA5MajorE0ELS18_0ELNS17_7ScaleInE0ELS19_0EEEEEENSN_INS5_IJSD_SD_SD_EEENS5_IJSW_SW_SW_EEEEENS5_IJNS4_10UnderscoreES1F_S1F_EEEEENS5_IJNS4_28SM100_TMA_2SM_LOAD_MULTICASTES1I_EEENS5_IJNS4_14ComposedLayoutINS4_7SwizzleILi3ELi4ELi3EEENS4_18smem_ptr_flag_bitsILi4EEENSN_INS5_IJNSA_ILi8EEESG_EEENS5_IJSG_SD_EEEEEEENSN_INS5_IJNS5_IJNS5_IJSP_SD_EEENS5_IJSO_SC_EEEEEESD_NS5_IJSC_SC_EEEEEENS5_IJNS5_IJNS5_IJSU_SY_EEESX_EEESW_NS5_IJSC_SY_EEEEEEEEEEEvNS4_8identityES1J_S24_vS25_EENS_8epilogue10collective18CollectiveEpilogueINS27_23Sm100TmaWarpSpecializedILi3ELi2ELi32ELb1ELb0EEEJNS5_IJNSA_ILi128EEESH_SG_EEENS5_IJNSN_IS2C_SD_EENSN_ISO_SD_EEEEENS_10bfloat16_tESM_S2H_SM_NS27_6fusion15FusionCallbacksIS2B_NS2I_17LinearCombinationIS2H_fS2H_fLNS_15FloatRoundStyleE2EEES2D_S2G_JEEENS4_5SM1004TMEM4LOAD26SM100_TMEM_LOAD_32dp32b32xENS4_13SM90_TMA_LOADENS1K_INS1L_ILi2ELi4ELi3EEENS1N_ILi16EEENSN_INS5_IJS1P_SO_EEENS5_IJSO_SD_EEEEEEENS4_39AutoVectorizingCopyWithAssumedAlignmentILi128EEENS4_14SM90_TMA_STOREES2Y_S30_S30_EEEvvEEEEvNT_6ParamsE)
        /*0044*/ 	.word	0x00000000
.L_29:


//--------------------- .nv.compat                --------------------------
	.section	.nv.compat,"",@"SHT_CUDA_COMPAT_INFO"
	.align	4
        /*0000*/ 	.byte	0x02, 0x09, 0x01, 0x00, 0x02, 0x02, 0x02, 0x00, 0x02, 0x05, 0x05, 0x00, 0x03, 0x07, 0x01, 0x01
        /*0010*/ 	.byte	0x02, 0x03, 0x01, 0x00, 0x02, 0x06, 0x01, 0x00, 0x04, 0x0b, 0x08, 0x00, 0x09, 0x00, 0x00, 0x00
        /*0020*/ 	.byte	0x00, 0x00, 0x00, 0x00


//--------------------- .nv.info._ZN7cutlass13device_kernelINS_4gemm6kernel13GemmUniversalIN4cute5tupleIJiiiiEEENS1_10collective13CollectiveMmaINS1_46MainloopSm100TmaUmmaWarpSpecializedBlockScaledILi9ELi2ELi2ENS5_IJNS4_1CILi4EEENSA_ILi2EEENSA_ILi1EEEEEEEENS5_IJNSA_ILi256EEENSA_ILi64EEESG_EEENS5_IJNS_12float_e2m1_tENS_13float_ue8m0_tEEEENS5_IJNS5_IJlSD_lEEENS4_6LayoutINS5_IJNS5_IJNS5_IJNSA_ILi32EEESB_EEEiEEESQ_NS5_IJSD_iEEEEEENS5_IJNS5_IJNS5_IJNSA_ILi16EEESB_EEEiEEENS5_IJNS5_IJNSA_ILi0EEESD_EEENSA_ILi512EEEEEENS5_IJSW_iEEEEEEEEEEESL_S13_NS4_8TiledMMAINS4_8MMA_AtomIJNS4_23SM100_MMA_MXF4_2x1SM_SSISJ_SJ_fSK_Li256ELi64ELi32ELNS4_4UMMA5MajorE0ELS18_0ELNS17_7ScaleInE0ELS19_0EEEEEENSN_INS5_IJSD_SD_SD_EEENS5_IJSW_SW_SW_EEEEENS5_IJNS4_10UnderscoreES1F_S1F_EEEEENS5_IJNS4_28SM100_TMA_2SM_LOAD_MULTICASTES1I_EEENS5_IJNS4_14ComposedLayoutINS4_7SwizzleILi3ELi4ELi3EEENS4_18smem_ptr_flag_bitsILi4EEENSN_INS5_IJNSA_ILi8EEESG_EEENS5_IJSG_SD_EEEEEEENSN_INS5_IJNS5_IJNS5_IJSP_SD_EEENS5_IJSO_SC_EEEEEESD_NS5_IJSC_SC_EEEEEENS5_IJNS5_IJNS5_IJSU_SY_EEESX_EEESW_NS5_IJSC_SY_EEEEEEEEEEEvNS4_8identityES1J_S24_vS25_EENS_8epilogue10collective18CollectiveEpilogueINS27_23Sm100TmaWarpSpecializedILi3ELi2ELi32ELb1ELb0EEEJNS5_IJNSA_ILi128EEESH_SG_EEENS5_IJNSN_IS2C_SD_EENSN_ISO_SD_EEEEENS_10bfloat16_tESM_S2H_SM_NS27_6fusion15FusionCallbacksIS2B_NS2I_17LinearCombinationIS2H_fS2H_fLNS_15FloatRoundStyleE2EEES2D_S2G_JEEENS4_5SM1004TMEM4LOAD26SM100_TMEM_LOAD_32dp32b32xENS4_13SM90_TMA_LOADENS1K_INS1L_ILi2ELi4ELi3EEENS1N_ILi16EEENSN_INS5_IJS1P_SO_EEENS5_IJSO_SD_EEEEEEENS4_39AutoVectorizingCopyWithAssumedAlignmentILi128EEENS4_14SM90_TMA_STOREES2Y_S30_S30_EEEvvEEEEvNT_6ParamsE --------------------------
	.section	.nv.info._ZN7cutlass13device_kernelINS_4gemm6kernel13GemmUniversalIN4cute5tupleIJiiiiEEENS1_10collective13CollectiveMmaINS1_46MainloopSm100TmaUmmaWarpSpecializedBlockScaledILi9ELi2ELi2ENS5_IJNS4_1CILi4EEENSA_ILi2EEENSA_ILi1EEEEEEEENS5_IJNSA_ILi256EEENSA_ILi64EEESG_EEENS5_IJNS_12float_e2m1_tENS_13float_ue8m0_tEEEENS5_IJNS5_IJlSD_lEEENS4_6LayoutINS5_IJNS5_IJNS5_IJNSA_ILi32EEESB_EEEiEEESQ_NS5_IJSD_iEEEEEENS5_IJNS5_IJNS5_IJNSA_ILi16EEESB_EEEiEEENS5_IJNS5_IJNSA_ILi0EEESD_EEENSA_ILi512EEEEEENS5_IJSW_iEEEEEEEEEEESL_S13_NS4_8TiledMMAINS4_8MMA_AtomIJNS4_23SM100_MMA_MXF4_2x1SM_SSISJ_SJ_fSK_Li256ELi64ELi32ELNS4_4UMMA5MajorE0ELS18_0ELNS17_7ScaleInE0ELS19_0EEEEEENSN_INS5_IJSD_SD_SD_EEENS5_IJSW_SW_SW_EEEEENS5_IJNS4_10UnderscoreES1F_S1F_EEEEENS5_IJNS4_28SM100_TMA_2SM_LOAD_MULTICASTES1I_EEENS5_IJNS4_14ComposedLayoutINS4_7SwizzleILi3ELi4ELi3EEENS4_18smem_ptr_flag_bitsILi4EEENSN_INS5_IJNSA_ILi8EEESG_EEENS5_IJSG_SD_EEEEEEENSN_INS5_IJNS5_IJNS5_IJSP_SD_EEENS5_IJSO_SC_EEEEEESD_NS5_IJSC_SC_EEEEEENS5_IJNS5_IJNS5_IJSU_SY_EEESX_EEESW_NS5_IJSC_SY_EEEEEEEEEEEvNS4_8identityES1J_S24_vS25_EENS_8epilogue10collective18CollectiveEpilogueINS27_23Sm100TmaWarpSpecializedILi3ELi2ELi32ELb1ELb0EEEJNS5_IJNSA_ILi128EEESH_SG_EEENS5_IJNSN_IS2C_SD_EENSN_ISO_SD_EEEEENS_10bfloat16_tESM_S2H_SM_NS27_6fusion15FusionCallbacksIS2B_NS2I_17LinearCombinationIS2H_fS2H_fLNS_15FloatRoundStyleE2EEES2D_S2G_JEEENS4_5SM1004TMEM4LOAD26SM100_TMEM_LOAD_32dp32b32xENS4_13SM90_TMA_LOADENS1K_INS1L_ILi2ELi4ELi3EEENS1N_ILi16EEENSN_INS5_IJS1P_SO_EEENS5_IJSO_SD_EEEEEEENS4_39AutoVectorizingCopyWithAssumedAlignmentILi128EEENS4_14SM90_TMA_STOREES2Y_S30_S30_EEEvvEEEEvNT_6ParamsE,"",@"SHT_CUDA_INFO"
	.sectionflags	@""
	.align	4


	//----- nvinfo : EIATTR_CUDA_API_VERSION
	.align		4
        /*0000*/ 	.byte	0x04, 0x37
        /*0002*/ 	.short	(.L_31 - .L_30)
.L_30:
        /*0004*/ 	.word	0x00000082


	//----- nvinfo : EIATTR_KPARAM_INFO
	.align		4
.L_31:
        /*0008*/ 	.byte	0x04, 0x17
        /*000a*/ 	.short	(.L_33 - .L_32)
.L_32:
        /*000c*/ 	.word	0x00000000
        /*0010*/ 	.short	0x0000
        /*0012*/ 	.short	0x0000
        /*0014*/ 	.byte	0x00, 0xf0, 0x01, 0x30


	//----- nvinfo : EIATTR_AT_ENTRY_FRAGMENTS
	.align		4
.L_33:
        /*0018*/ 	.byte	0x04, 0x4f
        /*001a*/ 	.short	(.L_35 - .L_34)


	//   ....[0]....
.L_34:
        /*001c*/ 	.word	0x00000007


	//----- nvinfo : EIATTR_RESERVED_SMEM_USED
	.align		4
.L_35:
        /*0020*/ 	.byte	0x01, 0x41
	.zero		2


	//----- nvinfo : EIATTR_SPARSE_MMA_MASK
	.align		4
        /*0024*/ 	.byte	0x03, 0x50
        /*0026*/ 	.short	0x0000


	//----- nvinfo : EIATTR_TCGEN05_2CTA_USED
	.align		4
        /*0028*/ 	.byte	0x01, 0x52
	.zero		2


	//----- nvinfo : EIATTR_MAXREG_COUNT
	.align		4
        /*002c*/ 	.byte	0x03, 0x1b
        /*002e*/ 	.short	0x00ff


	//----- nvinfo : EIATTR_NUM_BARRIERS
	.align		4
        /*0030*/ 	.byte	0x02, 0x4c
        /*0032*/ 	.byte	0x07
	.zero		1


	//----- nvinfo : EIATTR_EXTERNS
	.align		4
        /*0034*/ 	.byte	0x04, 0x0f
        /*0036*/ 	.short	(.L_37 - .L_36)


	//   ....[0]....
	.align		4
.L_36:
        /*0038*/ 	.word	index@(__assertfail)


	//----- nvinfo : EIATTR_MERCURY_ISA_VERSION
	.align		4
.L_37:
        /*003c*/ 	.byte	0x03, 0x5f
        /*003e*/ 	.short	0x0101


	//----- nvinfo : EIATTR_INT_WARP_WIDE_INSTR_OFFSETS
	.align		4
        /*0040*/ 	.byte	0x04, 0x31
        /*0042*/ 	.short	(.L_39 - .L_38)


	//   ....[0]....
.L_38:
        /*0044*/ 	.word	0x00000e30


	//   ....[1]....
        /*0048*/ 	.word	0x00000ed0


	//   ....[2]....
        /*004c*/ 	.word	0x000053e0


	//   ....[3]....
        /*0050*/ 	.word	0x00005400


	//   ....[4]....
        /*0054*/ 	.word	0x00005430


	//   ....[5]....
        /*0058*/ 	.word	0x00006000


	//   ....[6]....
        /*005c*/ 	.word	0x00006080


	//   ....[7]....
        /*0060*/ 	.word	0x00006180


	//   ....[8]....
        /*0064*/ 	.word	0x00006290


	//----- nvinfo : EIATTR_COOP_GROUP_MASK_REGIDS
	.align		4
.L_39:
        /*0068*/ 	.byte	0x04, 0x29
        /*006a*/ 	.short	(.L_41 - .L_40)


	//   ....[0]....
.L_40:
        /*006c*/ 	.word	0xffffffff


	//   ....[1]....
        /*0070*/ 	.word	0xffffffff


	//   ....[2]....
        /*0074*/ 	.word	0xffffffff


	//   ....[3]....
        /*0078*/ 	.word	0xffffffff


	//   ....[4]....
        /*007c*/ 	.word	0xffffffff


	//   ....[5]....
        /*0080*/ 	.word	0xffffffff


	//   ....[6]....
        /*0084*/ 	.word	0xffffffff


	//   ....[7]....
        /*0088*/ 	.word	0xffffffff


	//   ....[8]....
        /*008c*/ 	.word	0xffffffff


	//   ....[9]....
        /*0090*/ 	.word	0xffffffff


	//   ....[10]....
        /*0094*/ 	.word	0xffffffff


	//   ....[11]....
        /*0098*/ 	.word	0xffffffff


	//   ....[12]....
        /*009c*/ 	.word	0xffffffff


	//   ....[13]....
        /*00a0*/ 	.word	0xffffffff


	//----- nvinfo : EIATTR_COOP_GROUP_INSTR_OFFSETS
	.align		4
.L_41:
        /*00a4*/ 	.byte	0x04, 0x28
        /*00a6*/ 	.short	(.L_43 - .L_42)


	//   ....[0]....
.L_42:
        /*00a8*/ 	.word	0x000000b0


	//   ....[1]....
        /*00ac*/ 	.word	0x00000570


	//   ....[2]....
        /*00b0*/ 	.word	0x00000800


	//   ....[3]....
        /*00b4*/ 	.word	0x00000970


	//   ....[4]....
        /*00b8*/ 	.word	0x00000a60


	//   ....[5]....
        /*00bc*/ 	.word	0x00000bc0


	//   ....[6]....
        /*00c0*/ 	.word	0x00000d10


	//   ....[7]....
        /*00c4*/ 	.word	0x00000f50


	//   ....[8]....
        /*00c8*/ 	.word	0x00002870


	//   ....[9]....
        /*00cc*/ 	.word	0x00003a00


	//   ....[10]....
        /*00d0*/ 	.word	0x00003ed0


	//   ....[11]....
        /*00d4*/ 	.word	0x00003f00


	//   ....[12]....
        /*00d8*/ 	.word	0x000052e0


	//   ....[13]....
        /*00dc*/ 	.word	0x000054f0


	//----- nvinfo : EIATTR_VRC_CTA_INIT_COUNT
	.align		4
.L_43:
        /*00e0*/ 	.byte	0x02, 0x4a
        /*00e2*/ 	.byte	0x80
	.zero		1


	//----- nvinfo : EIATTR_SYSCALL_OFFSETS
	.align		4
        /*00e4*/ 	.byte	0x04, 0x46
        /*00e6*/ 	.short	(.L_45 - .L_44)


	//   ....[0]....
.L_44:
        /*00e8*/ 	.word	0x00006f70


	//   ....[1]....
        /*00ec*/ 	.word	0x00007060


	//   ....[2]....
        /*00f0*/ 	.word	0x00007890


	//   ....[3]....
        /*00f4*/ 	.word	0x00008560


	//----- nvinfo : EIATTR_MBARRIER_INSTR_OFFSETS
	.align		4
.L_45:
        /*00f8*/ 	.byte	0x04, 0x39
        /*00fa*/ 	.short	(.L_47 - .L_46)


	//   ....[0]....
.L_46:
        /*00fc*/ 	.word	0x000006c0
        /*0100*/ 	.word	0x000000ff
        /*0104*/ 	.word	0x00000000
        /*0108*/ 	.short	0x0100
        /*010a*/ 	.byte	0x04
	.zero		1


	//   ....[1]....
        /*010c*/ 	.word	0x000006d0
        /*0110*/ 	.word	0x000000ff
        /*0114*/ 	.word	0x00000048
        /*0118*/ 	.short	0x0100
        /*011a*/ 	.byte	0x04
	.zero		1


	//   ....[2]....
        /*011c*/ 	.word	0x000006e0
        /*0120*/ 	.word	0x000000ff
        /*0124*/ 	.word	0x00000008
        /*0128*/ 	.short	0x0100
        /*012a*/ 	.byte	0x04
	.zero		1


	//   ....[3]....
        /*012c*/ 	.word	0x000006f0
        /*0130*/ 	.word	0x000000ff
        /*0134*/ 	.word	0x00000050
        /*0138*/ 	.short	0x0100
        /*013a*/ 	.byte	0x04
	.zero		1


	//   ....[4]....
        /*013c*/ 	.word	0x00000700
        /*0140*/ 	.word	0x000000ff
        /*0144*/ 	.word	0x00000010
        /*0148*/ 	.short	0x0100
        /*014a*/ 	.byte	0x04
	.zero		1


	//   ....[5]....
        /*014c*/ 	.word	0x00000710
        /*0150*/ 	.word	0x000000ff
        /*0154*/ 	.word	0x00000058
        /*0158*/ 	.short	0x0100
        /*015a*/ 	.byte	0x04
	.zero		1


	//   ....[6]....
        /*015c*/ 	.word	0x00000720
        /*0160*/ 	.word	0x000000ff
        /*0164*/ 	.word	0x00000018
        /*0168*/ 	.short	0x0100
        /*016a*/ 	.byte	0x04
	.zero		1


	//   ....[7]....
        /*016c*/ 	.word	0x00000730
        /*0170*/ 	.word	0x000000ff
        /*0174*/ 	.word	0x00000060
        /*0178*/ 	.short	0x0100
        /*017a*/ 	.byte	0x04
	.zero		1


	//   ....[8]....
        /*017c*/ 	.word	0x00000740
        /*0180*/ 	.word	0x000000ff
        /*0184*/ 	.word	0x00000020
        /*0188*/ 	.short	0x0100
        /*018a*/ 	.byte	0x04
	.zero		1


	//   ....[9]....
        /*018c*/ 	.word	0x00000750
        /*0190*/ 	.word	0x000000ff
        /*0194*/ 	.word	0x00000068
        /*0198*/ 	.short	0x0100
        /*019a*/ 	.byte	0x04
	.zero		1


	//   ....[10]....
        /*019c*/ 	.word	0x00000760
        /*01a0*/ 	.word	0x000000ff
        /*01a4*/ 	.word	0x00000028
        /*01a8*/ 	.short	0x0100
        /*01aa*/ 	.byte	0x04
	.zero		1


	//   ....[11]....
        /*01ac*/ 	.word	0x00000770
        /*01b0*/ 	.word	0x000000ff
        /*01b4*/ 	.word	0x00000070
        /*01b8*/ 	.short	0x0100
        /*01ba*/ 	.byte	0x04
	.zero		1


	//   ....[12]....
        /*01bc*/ 	.word	0x00000780
        /*01c0*/ 	.word	0x000000ff
        /*01c4*/ 	.word	0x00000030
        /*01c8*/ 	.short	0x0100
        /*01ca*/ 	.byte	0x04
	.zero		1


	//   ....[13]....
        /*01cc*/ 	.word	0x00000790
        /*01d0*/ 	.word	0x000000ff
        /*01d4*/ 	.word	0x00000078
        /*01d8*/ 	.short	0x0100
        /*01da*/ 	.byte	0x04
	.zero		1


	//   ....[14]....
        /*01dc*/ 	.word	0x000007a0
        /*01e0*/ 	.word	0x000000ff
        /*01e4*/ 	.word	0x00000038
        /*01e8*/ 	.short	0x0100
        /*01ea*/ 	.byte	0x04
	.zero		1


	//   ....[15]....
        /*01ec*/ 	.word	0x000007b0
        /*01f0*/ 	.word	0x000000ff
        /*01f4*/ 	.word	0x00000080
        /*01f8*/ 	.short	0x0100
        /*01fa*/ 	.byte	0x04
	.zero		1


	//   ....[16]....
        /*01fc*/ 	.word	0x000007c0
        /*0200*/ 	.word	0x000000ff
        /*0204*/ 	.word	0x00000040
        /*0208*/ 	.short	0x0100
        /*020a*/ 	.byte	0x04
	.zero		1


	//   ....[17]....
        /*020c*/ 	.word	0x000007d0
        /*0210*/ 	.word	0x000000ff
        /*0214*/ 	.word	0x00000088
        /*0218*/ 	.short	0x0100
        /*021a*/ 	.byte	0x04
	.zero		1


	//   ....[18]....
        /*021c*/ 	.word	0x00000900
        /*0220*/ 	.word	0x000000ff
        /*0224*/ 	.word	0x00000090
        /*0228*/ 	.short	0x0100
        /*022a*/ 	.byte	0x04
	.zero		1


	//   ....[19]....
        /*022c*/ 	.word	0x00000910
        /*0230*/ 	.word	0x000000ff
        /*0234*/ 	.word	0x000000a8
        /*0238*/ 	.short	0x0100
        /*023a*/ 	.byte	0x04
	.zero		1


	//   ....[20]....
        /*023c*/ 	.word	0x00000920
        /*0240*/ 	.word	0x000000ff
        /*0244*/ 	.word	0x00000098
        /*0248*/ 	.short	0x0100
        /*024a*/ 	.byte	0x04
	.zero		1


	//   ....[21]....
        /*024c*/ 	.word	0x00000930
        /*0250*/ 	.word	0x000000ff
        /*0254*/ 	.word	0x000000b0
        /*0258*/ 	.short	0x0100
        /*025a*/ 	.byte	0x04
	.zero		1


	//   ....[22]....
        /*025c*/ 	.word	0x00000940
        /*0260*/ 	.word	0x000000ff
        /*0264*/ 	.word	0x000000a0
        /*0268*/ 	.short	0x0100
        /*026a*/ 	.byte	0x04
	.zero		1


	//   ....[23]....
        /*026c*/ 	.word	0x00000950
        /*0270*/ 	.word	0x000000ff
        /*0274*/ 	.word	0x000000b8
        /*0278*/ 	.short	0x0100
        /*027a*/ 	.byte	0x04
	.zero		1


	//   ....[24]....
        /*027c*/ 	.word	0x00000a30
        /*0280*/ 	.word	0x000000ff
        /*0284*/ 	.word	0x000000c0
        /*0288*/ 	.short	0x0100
        /*028a*/ 	.byte	0x06
	.zero		1


	//   ....[25]....
        /*028c*/ 	.word	0x00000a40
        /*0290*/ 	.word	0x000000ff
        /*0294*/ 	.word	0x000000c8
        /*0298*/ 	.short	0x0100
        /*029a*/ 	.byte	0x06
	.zero		1


	//   ....[26]....
        /*029c*/ 	.word	0x00000b70
        /*02a0*/ 	.word	0x000000ff
        /*02a4*/ 	.word	0x000000d0
        /*02a8*/ 	.short	0x0100
        /*02aa*/ 	.byte	0x06
	.zero		1


	//   ....[27]....
        /*02ac*/ 	.word	0x00000b80
        /*02b0*/ 	.word	0x000000ff
        /*02b4*/ 	.word	0x000000e0
        /*02b8*/ 	.short	0x0100
        /*02ba*/ 	.byte	0x06
	.zero		1


	//   ....[28]....
        /*02bc*/ 	.word	0x00000b90
        /*02c0*/ 	.word	0x000000ff
        /*02c4*/ 	.word	0x000000d8
        /*02c8*/ 	.short	0x0100
        /*02ca*/ 	.byte	0x06
	.zero		1


	//   ....[29]....
        /*02cc*/ 	.word	0x00000ba0
        /*02d0*/ 	.word	0x000000ff
        /*02d4*/ 	.word	0x000000e8
        /*02d8*/ 	.short	0x0100
        /*02da*/ 	.byte	0x06
	.zero		1


	//   ....[30]....
        /*02dc*/ 	.word	0x00000cc0
        /*02e0*/ 	.word	0x000000ff
        /*02e4*/ 	.word	0x000000f0
        /*02e8*/ 	.short	0x0100
        /*02ea*/ 	.byte	0x04
	.zero		1


	//   ....[31]....
        /*02ec*/ 	.word	0x00000cd0
        /*02f0*/ 	.word	0x000000ff
        /*02f4*/ 	.word	0x00000100
        /*02f8*/ 	.short	0x0100
        /*02fa*/ 	.byte	0x04
	.zero		1


	//   ....[32]....
        /*02fc*/ 	.word	0x00000ce0
        /*0300*/ 	.word	0x000000ff
        /*0304*/ 	.word	0x000000f8
        /*0308*/ 	.short	0x0100
        /*030a*/ 	.byte	0x04
	.zero		1


	//   ....[33]....
        /*030c*/ 	.word	0x00000cf0
        /*0310*/ 	.word	0x000000ff
        /*0314*/ 	.word	0x00000108
        /*0318*/ 	.short	0x0100
        /*031a*/ 	.byte	0x04
	.zero		1


	//   ....[34]....
        /*031c*/ 	.word	0x00000de0
        /*0320*/ 	.word	0x000000ff
        /*0324*/ 	.word	0x00000110
        /*0328*/ 	.short	0x0100
        /*032a*/ 	.byte	0x04
	.zero		1


	//   ....[35]....
        /*032c*/ 	.word	0x00000df0
        /*0330*/ 	.word	0x000000ff
        /*0334*/ 	.word	0x00000120
        /*0338*/ 	.short	0x0100
        /*033a*/ 	.byte	0x04
	.zero		1


	//   ....[36]....
        /*033c*/ 	.word	0x00000e00
        /*0340*/ 	.word	0x000000ff
        /*0344*/ 	.word	0x00000118
        /*0348*/ 	.short	0x0100
        /*034a*/ 	.byte	0x04
	.zero		1


	//   ....[37]....
        /*034c*/ 	.word	0x00000e10
        /*0350*/ 	.word	0x000000ff
        /*0354*/ 	.word	0x00000128
        /*0358*/ 	.short	0x0100
        /*035a*/ 	.byte	0x04
	.zero		1


	//   ....[38]....
        /*035c*/ 	.word	0x00000f10
        /*0360*/ 	.word	0x000000ff
        /*0364*/ 	.word	0x00000130
        /*0368*/ 	.short	0x0100
        /*036a*/ 	.byte	0x06
	.zero		1


	//   ....[39]....
        /*036c*/ 	.word	0x00001d10
        /*0370*/ 	.word	0x00000003
        /*0374*/ 	.word	0x00000120
        /*0378*/ 	.short	0x010a
        /*037a*/ 	.byte	0xff
	.zero		1


	//   ....[40]....
        /*037c*/ 	.word	0x00001d40
        /*0380*/ 	.word	0x00000003
        /*0384*/ 	.word	0x00000110
        /*0388*/ 	.short	0x0101
        /*038a*/ 	.byte	0xff
	.zero		1


	//   ....[41]....
        /*038c*/ 	.word	0x00001e20
        /*0390*/ 	.word	0x000000ff
        /*0394*/ 	.word	0x00000048
        /*0398*/ 	.short	0x010a
        /*039a*/ 	.byte	0x04
	.zero		1


	//   ....[42]....
        /*039c*/ 	.word	0x00001f40
        /*03a0*/ 	.word	0x000000ff
        /*03a4*/ 	.word	0x00000048
        /*03a8*/ 	.short	0x010a
        /*03aa*/ 	.byte	0x05
	.zero		1


	//   ....[43]....
        /*03ac*/ 	.word	0x000020a0
        /*03b0*/ 	.word	0x000000ff
        /*03b4*/ 	.word	0x00000048
        /*03b8*/ 	.short	0x010a
        /*03ba*/ 	.byte	0x07
	.zero		1


	//   ....[44]....
        /*03bc*/ 	.word	0x00002390
        /*03c0*/ 	.word	0x000000ff
        /*03c4*/ 	.word	0x000000c8
        /*03c8*/ 	.short	0x0101
        /*03ca*/ 	.byte	0x06
	.zero		1


	//   ....[45]....
        /*03cc*/ 	.word	0x000023b0
        /*03d0*/ 	.word	0x000000ff
        /*03d4*/ 	.word	0x00000048
        /*03d8*/ 	.short	0x010a
        /*03da*/ 	.byte	0x04
	.zero		1


	//   ....[46]....
        /*03dc*/ 	.word	0x00002430
        /*03e0*/ 	.word	0x000000ff
        /*03e4*/ 	.word	0x00000048
        /*03e8*/ 	.short	0x010a
        /*03ea*/ 	.byte	0x07
	.zero		1


	//   ....[47]....
        /*03ec*/ 	.word	0x00002570
        /*03f0*/ 	.word	0x000000ff
        /*03f4*/ 	.word	0x00000048
        /*03f8*/ 	.short	0x010a
        /*03fa*/ 	.byte	0x04
	.zero		1


	//   ....[48]....
        /*03fc*/ 	.word	0x000028a0
        /*0400*/ 	.word	0x00000003
        /*0404*/ 	.word	0x000000d0
        /*0408*/ 	.short	0x010a
        /*040a*/ 	.byte	0xff
	.zero		1


	//   ....[49]....
        /*040c*/ 	.word	0x000029f0
        /*0410*/ 	.word	0x00000000
        /*0414*/ 	.word	0x00000000
        /*0418*/ 	.short	0x0101
        /*041a*/ 	.byte	0xff
	.zero		1


	//   ....[50]....
        /*041c*/ 	.word	0x00002fb0
        /*0420*/ 	.word	0x000000ff
        /*0424*/ 	.word	0x00000000
        /*0428*/ 	.short	0x010a
        /*042a*/ 	.byte	0x04
	.zero		1


	//   ....[51]....
        /*042c*/ 	.word	0x00003040
        /*0430*/ 	.word	0x000000ff
        /*0434*/ 	.word	0x00000000
        /*0438*/ 	.short	0x010a
        /*043a*/ 	.byte	0x05
	.zero		1


	//   ....[52]....
        /*043c*/ 	.word	0x000030d0
        /*0440*/ 	.word	0x000000ff
        /*0444*/ 	.word	0x00000000
        /*0448*/ 	.short	0x010a
        /*044a*/ 	.byte	0x05
	.zero		1


	//   ....[53]....
        /*044c*/ 	.word	0x00003160
        /*0450*/ 	.word	0x000000ff
        /*0454*/ 	.word	0x00000000
        /*0458*/ 	.short	0x010a
        /*045a*/ 	.byte	0x05
	.zero		1


	//   ....[54]....
        /*045c*/ 	.word	0x000031f0
        /*0460*/ 	.word	0x000000ff
        /*0464*/ 	.word	0x00000000
        /*0468*/ 	.short	0x010a
        /*046a*/ 	.byte	0x05
	.zero		1


	//   ....[55]....
        /*046c*/ 	.word	0x00003280
        /*0470*/ 	.word	0x000000ff
        /*0474*/ 	.word	0x00000000
        /*0478*/ 	.short	0x010a
        /*047a*/ 	.byte	0x05
	.zero		1


	//   ....[56]....
        /*047c*/ 	.word	0x00003310
        /*0480*/ 	.word	0x000000ff
        /*0484*/ 	.word	0x00000000
        /*0488*/ 	.short	0x010a
        /*048a*/ 	.byte	0x05
	.zero		1


	//   ....[57]....
        /*048c*/ 	.word	0x000033a0
        /*0490*/ 	.word	0x000000ff
        /*0494*/ 	.word	0x00000000
        /*0498*/ 	.short	0x010a
        /*049a*/ 	.byte	0x05
	.zero		1


	//   ....[58]....
        /*049c*/ 	.word	0x00003440
        /*04a0*/ 	.word	0x00000000
        /*04a4*/ 	.word	0x00000000
        /*04a8*/ 	.short	0x010a
        /*04aa*/ 	.byte	0xff
	.zero		1


	//   ....[59]....
        /*04ac*/ 	.word	0x00003560
        /*04b0*/ 	.word	0x00000002
        /*04b4*/ 	.word	0x00000110
        /*04b8*/ 	.short	0x010a
        /*04ba*/ 	.byte	0xff
	.zero		1


	//   ....[60]....
        /*04bc*/ 	.word	0x000035c0
        /*04c0*/ 	.word	0x00000004
        /*04c4*/ 	.word	0x00000000
        /*04c8*/ 	.short	0x0101
        /*04ca*/ 	.byte	0xff
	.zero		1


	//   ....[61]....
        /*04cc*/ 	.word	0x000035e0
        /*04d0*/ 	.word	0x000000ff
        /*04d4*/ 	.word	0x000000e0
        /*04d8*/ 	.short	0x010a
        /*04da*/ 	.byte	0x04
	.zero		1


	//   ....[62]....
        /*04dc*/ 	.word	0x00003700
        /*04e0*/ 	.word	0x00000002
        /*04e4*/ 	.word	0x000000d0
        /*04e8*/ 	.short	0x010a
        /*04ea*/ 	.byte	0xff
	.zero		1


	//   ....[63]....
        /*04ec*/ 	.word	0x00003810
        /*04f0*/ 	.word	0x00000002
        /*04f4*/ 	.word	0x00000000
        /*04f8*/ 	.short	0x0101
        /*04fa*/ 	.byte	0xff
	.zero		1


	//   ....[64]....
        /*04fc*/ 	.word	0x000038a0
        /*0500*/ 	.word	0x000000ff
        /*0504*/ 	.word	0x000000e0
        /*0508*/ 	.short	0x0106
        /*050a*/ 	.byte	0x04
	.zero		1


	//   ....[65]....
        /*050c*/ 	.word	0x000038c0
        /*0510*/ 	.word	0x000000ff
        /*0514*/ 	.word	0x000000e0
        /*0518*/ 	.short	0x010a
        /*051a*/ 	.byte	0x04
	.zero		1


	//   ....[66]....
        /*051c*/ 	.word	0x00003950
        /*0520*/ 	.word	0x000000ff
        /*0524*/ 	.word	0x000000e0
        /*0528*/ 	.short	0x0106
        /*052a*/ 	.byte	0x07
	.zero		1


	//   ....[67]....
        /*052c*/ 	.word	0x00003990
        /*0530*/ 	.word	0x00000000
        /*0534*/ 	.word	0x000000e0
        /*0538*/ 	.short	0x010a
        /*053a*/ 	.byte	0xff
	.zero		1


	//   ....[68]....
        /*053c*/ 	.word	0x00003bd0
        /*0540*/ 	.word	0x000000ff
        /*0544*/ 	.word	0x00000008
        /*0548*/ 	.short	0x010a
        /*054a*/ 	.byte	0x05
	.zero		1


	//   ....[69]....
        /*054c*/ 	.word	0x00003bf0
        /*0550*/ 	.word	0x000000ff
        /*0554*/ 	.word	0x00000008
        /*0558*/ 	.short	0x010a
        /*055a*/ 	.byte	0x05
	.zero		1


	//   ....[70]....
        /*055c*/ 	.word	0x00003d80
        /*0560*/ 	.word	0x000000ff
        /*0564*/ 	.word	0x00000008
        /*0568*/ 	.short	0x010a
        /*056a*/ 	.byte	0x05
	.zero		1


	//   ....[71]....
        /*056c*/ 	.word	0x00003da0
        /*0570*/ 	.word	0x000000ff
        /*0574*/ 	.word	0x00000008
        /*0578*/ 	.short	0x010a
        /*057a*/ 	.byte	0x05
	.zero		1


	//   ....[72]....
        /*057c*/ 	.word	0x00003e60
        /*0580*/ 	.word	0x000000ff
        /*0584*/ 	.word	0x00000000
        /*0588*/ 	.short	0x0101
        /*058a*/ 	.byte	0x04
	.zero		1


	//   ....[73]....
        /*058c*/ 	.word	0x000042f0
        /*0590*/ 	.word	0x00000002
        /*0594*/ 	.word	0x000000d0
        /*0598*/ 	.short	0x010a
        /*059a*/ 	.byte	0xff
	.zero		1


	//   ....[74]....
        /*059c*/ 	.word	0x00004410
        /*05a0*/ 	.word	0x00000000
        /*05a4*/ 	.word	0x00000000
        /*05a8*/ 	.short	0x0101
        /*05aa*/ 	.byte	0xff
	.zero		1


	//   ....[75]....
        /*05ac*/ 	.word	0x00004960
        /*05b0*/ 	.word	0x000000ff
        /*05b4*/ 	.word	0x00000000
        /*05b8*/ 	.short	0x010a
        /*05ba*/ 	.byte	0x04
	.zero		1


	//   ....[76]....
        /*05bc*/ 	.word	0x000049b0
        /*05c0*/ 	.word	0x000000ff
        /*05c4*/ 	.word	0x00000100
        /*05c8*/ 	.short	0x010a
        /*05ca*/ 	.byte	0x3b
	.zero		1


	//   ....[77]....
        /*05cc*/ 	.word	0x00004bd0
        /*05d0*/ 	.word	0x000000ff
        /*05d4*/ 	.word	0x00000000
        /*05d8*/ 	.short	0x010a
        /*05da*/ 	.byte	0x07
	.zero		1


	//   ....[78]....
        /*05dc*/ 	.word	0x00004d00
        /*05e0*/ 	.word	0x000000ff
        /*05e4*/ 	.word	0x00000000
        /*05e8*/ 	.short	0x010a
        /*05ea*/ 	.byte	0x04
	.zero		1


	//   ....[79]....
        /*05ec*/ 	.word	0x000050f0
        /*05f0*/ 	.word	0x000000ff
        /*05f4*/ 	.word	0x00000000
        /*05f8*/ 	.short	0x010a
        /*05fa*/ 	.byte	0x04
	.zero		1


	//   ....[80]....
        /*05fc*/ 	.word	0x00005190
        /*0600*/ 	.word	0x00000000
        /*0604*/ 	.word	0x00000000
        /*0608*/ 	.short	0x010a
        /*060a*/ 	.byte	0xff
	.zero		1


	//   ....[81]....
        /*060c*/ 	.word	0x000051d0
        /*0610*/ 	.word	0x00000000
        /*0614*/ 	.word	0x00000000
        /*0618*/ 	.short	0x010a
        /*061a*/ 	.byte	0xff
	.zero		1


	//   ....[82]....
        /*061c*/ 	.word	0x00005240
        /*0620*/ 	.word	0x000000ff
        /*0624*/ 	.word	0x00000000
        /*0628*/ 	.short	0x0101
        /*062a*/ 	.byte	0x04
	.zero		1


	//   ....[83]....
        /*062c*/ 	.word	0x00005280
        /*0630*/ 	.word	0x000000ff
        /*0634*/ 	.word	0x00000130
        /*0638*/ 	.short	0x010a
        /*063a*/ 	.byte	0x22
	.zero		1


	//   ....[84]....
        /*063c*/ 	.word	0x000052d0
        /*0640*/ 	.word	0x000000ff
        /*0644*/ 	.word	0x00000000
        /*0648*/ 	.short	0x0101
        /*064a*/ 	.byte	0x04
	.zero		1


	//   ....[85]....
        /*064c*/ 	.word	0x00005730
        /*0650*/ 	.word	0x0000000c
        /*0654*/ 	.word	0x000000d0
        /*0658*/ 	.short	0x010a
        /*065a*/ 	.byte	0xff
	.zero		1


	//   ....[86]....
        /*065c*/ 	.word	0x000058a0
        /*0660*/ 	.word	0x00000000
        /*0664*/ 	.word	0x00000000
        /*0668*/ 	.short	0x0101
        /*066a*/ 	.byte	0xff
	.zero		1


	//   ....[87]....
        /*066c*/ 	.word	0x00005d20
        /*0670*/ 	.word	0x000000ff
        /*0674*/ 	.word	0x000000c8
        /*0678*/ 	.short	0x010a
        /*067a*/ 	.byte	0x18
	.zero		1


	//   ....[88]....
        /*067c*/ 	.word	0x00005ee0
        /*0680*/ 	.word	0x000000ff
        /*0684*/ 	.word	0x000000a8
        /*0688*/ 	.short	0x010a
        /*068a*/ 	.byte	0x04
	.zero		1


	//   ....[89]....
        /*068c*/ 	.word	0x000060b0
        /*0690*/ 	.word	0x000000ff
        /*0694*/ 	.word	0x00000090
        /*0698*/ 	.short	0x010b
        /*069a*/ 	.byte	0x04
	.zero		1


	//   ....[90]....
        /*069c*/ 	.word	0x000060c0
        /*06a0*/ 	.word	0x000000ff
        /*06a4*/ 	.word	0x00000000
        /*06a8*/ 	.short	0x0101
        /*06aa*/ 	.byte	0x14
	.zero		1


	//   ....[91]....
        /*06ac*/ 	.word	0x000060d0
        /*06b0*/ 	.word	0x000000ff
        /*06b4*/ 	.word	0x000000a8
        /*06b8*/ 	.short	0x010a
        /*06ba*/ 	.byte	0x05
	.zero		1


	//   ....[92]....
        /*06bc*/ 	.word	0x000062c0
        /*06c0*/ 	.word	0x000000ff
        /*06c4*/ 	.word	0x00000090
        /*06c8*/ 	.short	0x010b
        /*06ca*/ 	.byte	0x05
	.zero		1


	//   ....[93]....
        /*06cc*/ 	.word	0x000062d0
        /*06d0*/ 	.word	0x000000ff
        /*06d4*/ 	.word	0x00000000
        /*06d8*/ 	.short	0x0101
        /*06da*/ 	.byte	0x04
	.zero		1


	//   ....[94]....
        /*06dc*/ 	.word	0x00006370
        /*06e0*/ 	.word	0x000000ff
        /*06e4*/ 	.word	0x00000000
        /*06e8*/ 	.short	0x010a
        /*06ea*/ 	.byte	0x04
	.zero		1


	//   ....[95]....
        /*06ec*/ 	.word	0x00006400
        /*06f0*/ 	.word	0x000000ff
        /*06f4*/ 	.word	0x00000000
        /*06f8*/ 	.short	0x010a
        /*06fa*/ 	.byte	0x05
	.zero		1


	//   ....[96]....
        /*06fc*/ 	.word	0x000064a0
        /*0700*/ 	.word	0x00000000
        /*0704*/ 	.word	0x00000000
        /*0708*/ 	.short	0x010a
        /*070a*/ 	.byte	0xff
	.zero		1


	//   ....[97]....
        /*070c*/ 	.word	0x000067e0
        /*0710*/ 	.word	0x00000000
        /*0714*/ 	.word	0x000000d0
        /*0718*/ 	.short	0x010a
        /*071a*/ 	.byte	0xff
	.zero		1


	//   ....[98]....
        /*071c*/ 	.word	0x000068b0
        /*0720*/ 	.word	0x00000000
        /*0724*/ 	.word	0x00000000
        /*0728*/ 	.short	0x0101
        /*072a*/ 	.byte	0xff
	.zero		1


	//   ....[99]....
        /*072c*/ 	.word	0x000074f0
        /*0730*/ 	.word	0x00000000
        /*0734*/ 	.word	0x00000090
        /*0738*/ 	.short	0x010a
        /*073a*/ 	.byte	0xff
	.zero		1


	//   ....[100]....
        /*073c*/ 	.word	0x00007550
        /*0740*/ 	.word	0x0000005c
        /*0744*/ 	.word	0x000000f0
        /*0748*/ 	.short	0x010a
        /*074a*/ 	.byte	0xff
	.zero		1


	//   ....[101]....
        /*074c*/ 	.word	0x00007640
        /*0750*/ 	.word	0x00000000
        /*0754*/ 	.word	0x00000090
        /*0758*/ 	.short	0x010a
        /*075a*/ 	.byte	0xff
	.zero		1


	//   ....[102]....
        /*075c*/ 	.word	0x00007770
        /*0760*/ 	.word	0x0000005c
        /*0764*/ 	.word	0x000000f0
        /*0768*/ 	.short	0x010a
        /*076a*/ 	.byte	0xff
	.zero		1


	//   ....[103]....
        /*076c*/ 	.word	0x000082a0
        /*0770*/ 	.word	0x00000000
        /*0774*/ 	.word	0x00000000
        /*0778*/ 	.short	0x0101
        /*077a*/ 	.byte	0xff
	.zero		1


	//   ....[104]....
        /*077c*/ 	.word	0x000082b0
        /*0780*/ 	.word	0x00000002
        /*0784*/ 	.word	0x00000090
        /*0788*/ 	.short	0x010a
        /*078a*/ 	.byte	0xff
	.zero		1


	//   ....[105]....
        /*078c*/ 	.word	0x00008380
        /*0790*/ 	.word	0x00000002
        /*0794*/ 	.word	0x00000090
        /*0798*/ 	.short	0x010a
        /*079a*/ 	.byte	0xff
	.zero		1


	//   ....[106]....
        /*079c*/ 	.word	0x00008800
        /*07a0*/ 	.word	0x0000005c
        /*07a4*/ 	.word	0x00000000
        /*07a8*/ 	.short	0x0101
        /*07aa*/ 	.byte	0xff
	.zero		1


	//   ....[107]....
        /*07ac*/ 	.word	0x00009020
        /*07b0*/ 	.word	0x00000002
        /*07b4*/ 	.word	0x00000000
        /*07b8*/ 	.short	0x0101
        /*07ba*/ 	.byte	0xff
	.zero		1


	//   ....[108]....
        /*07bc*/ 	.word	0x000092e0
        /*07c0*/ 	.word	0x000000ff
        /*07c4*/ 	.word	0x00000000
        /*07c8*/ 	.short	0x0101
        /*07ca*/ 	.byte	0x06
	.zero		1


	//   ....[109]....
        /*07cc*/ 	.word	0x00009300
        /*07d0*/ 	.word	0x00000003
        /*07d4*/ 	.word	0x00000120
        /*07d8*/ 	.short	0x010a
        /*07da*/ 	.byte	0xff
	.zero		1


	//   ....[110]....
        /*07dc*/ 	.word	0x00009360
        /*07e0*/ 	.word	0x00000000
        /*07e4*/ 	.word	0x00000048
        /*07e8*/ 	.short	0x010a
        /*07ea*/ 	.byte	0xff
	.zero		1


	//   ....[111]....
        /*07ec*/ 	.word	0x000093c0
        /*07f0*/ 	.word	0x00000000
        /*07f4*/ 	.word	0x00000048
        /*07f8*/ 	.short	0x010a
        /*07fa*/ 	.byte	0xff
	.zero		1


	//   ....[112]....
        /*07fc*/ 	.word	0x00009410
        /*0800*/ 	.word	0x00000003
        /*0804*/ 	.word	0x000000d0
        /*0808*/ 	.short	0x010a
        /*080a*/ 	.byte	0xff
	.zero		1


	//   ....[113]....
        /*080c*/ 	.word	0x00009470
        /*0810*/ 	.word	0x00000000
        /*0814*/ 	.word	0x00000000
        /*0818*/ 	.short	0x010a
        /*081a*/ 	.byte	0xff
	.zero		1


	//   ....[114]....
        /*081c*/ 	.word	0x000094d0
        /*0820*/ 	.word	0x00000000
        /*0824*/ 	.word	0x00000000
        /*0828*/ 	.short	0x010a
        /*082a*/ 	.byte	0xff
	.zero		1


	//   ....[115]....
        /*082c*/ 	.word	0x00009530
        /*0830*/ 	.word	0x00000000
        /*0834*/ 	.word	0x00000000
        /*0838*/ 	.short	0x010a
        /*083a*/ 	.byte	0xff
	.zero		1


	//   ....[116]....
        /*083c*/ 	.word	0x00009590
        /*0840*/ 	.word	0x00000000
        /*0844*/ 	.word	0x00000000
        /*0848*/ 	.short	0x010a
        /*084a*/ 	.byte	0xff
	.zero		1


	//   ....[117]....
        /*084c*/ 	.word	0x000095f0
        /*0850*/ 	.word	0x00000000
        /*0854*/ 	.word	0x00000000
        /*0858*/ 	.short	0x010a
        /*085a*/ 	.byte	0xff
	.zero		1


	//   ....[118]....
        /*085c*/ 	.word	0x00009650
        /*0860*/ 	.word	0x00000000
        /*0864*/ 	.word	0x00000000
        /*0868*/ 	.short	0x010a
        /*086a*/ 	.byte	0xff
	.zero		1


	//   ....[119]....
        /*086c*/ 	.word	0x000096b0
        /*0870*/ 	.word	0x00000000
        /*0874*/ 	.word	0x00000000
        /*0878*/ 	.short	0x010a
        /*087a*/ 	.byte	0xff
	.zero		1


	//   ....[120]....
        /*087c*/ 	.word	0x00009710
        /*0880*/ 	.word	0x00000000
        /*0884*/ 	.word	0x00000000
        /*0888*/ 	.short	0x010a
        /*088a*/ 	.byte	0xff
	.zero		1


	//   ....[121]....
        /*088c*/ 	.word	0x00009760
        /*0890*/ 	.word	0x00000002
        /*0894*/ 	.word	0x00000110
        /*0898*/ 	.short	0x010a
        /*089a*/ 	.byte	0xff
	.zero		1


	//   ....[122]....
        /*089c*/ 	.word	0x000097c0
        /*08a0*/ 	.word	0x00000002
        /*08a4*/ 	.word	0x000000e0
        /*08a8*/ 	.short	0x010a
        /*08aa*/ 	.byte	0xff
	.zero		1


	//   ....[123]....
        /*08ac*/ 	.word	0x00009810
        /*08b0*/ 	.word	0x00000002
        /*08b4*/ 	.word	0x000000d0
        /*08b8*/ 	.short	0x010a
        /*08ba*/ 	.byte	0xff
	.zero		1


	//   ....[124]....
        /*08bc*/ 	.word	0x00009870
        /*08c0*/ 	.word	0x00000000
        /*08c4*/ 	.word	0x000000e0
        /*08c8*/ 	.short	0x010a
        /*08ca*/ 	.byte	0xff
	.zero		1


	//   ....[125]....
        /*08cc*/ 	.word	0x000098d0
        /*08d0*/ 	.word	0x00000000
        /*08d4*/ 	.word	0x00000008
        /*08d8*/ 	.short	0x010a
        /*08da*/ 	.byte	0xff
	.zero		1


	//   ....[126]....
        /*08dc*/ 	.word	0x000099c0
        /*08e0*/ 	.word	0x00000000
        /*08e4*/ 	.word	0x00000008
        /*08e8*/ 	.short	0x010a
        /*08ea*/ 	.byte	0xff
	.zero		1


	//   ....[127]....
        /*08ec*/ 	.word	0x00009a10
        /*08f0*/ 	.word	0x00000002
        /*08f4*/ 	.word	0x000000d0
        /*08f8*/ 	.short	0x010a
        /*08fa*/ 	.byte	0xff
	.zero		1


	//   ....[128]....
        /*08fc*/ 	.word	0x00009a70
        /*0900*/ 	.word	0x00000000
        /*0904*/ 	.word	0x00000100
        /*0908*/ 	.short	0x010a
        /*090a*/ 	.byte	0xff
	.zero		1


	//   ....[129]....
        /*090c*/ 	.word	0x00009ad0
        /*0910*/ 	.word	0x00000000
        /*0914*/ 	.word	0x00000000
        /*0918*/ 	.short	0x010a
        /*091a*/ 	.byte	0xff
	.zero		1


	//   ....[130]....
        /*091c*/ 	.word	0x00009b30
        /*0920*/ 	.word	0x00000000
        /*0924*/ 	.word	0x00000000
        /*0928*/ 	.short	0x010a
        /*092a*/ 	.byte	0xff
	.zero		1


	//   ....[131]....
        /*092c*/ 	.word	0x00009b90
        /*0930*/ 	.word	0x00000000
        /*0934*/ 	.word	0x00000130
        /*0938*/ 	.short	0x010a
        /*093a*/ 	.byte	0xff
	.zero		1


	//   ....[132]....
        /*093c*/ 	.word	0x00009be0
        /*0940*/ 	.word	0x0000000c
        /*0944*/ 	.word	0x000000d0
        /*0948*/ 	.short	0x010a
        /*094a*/ 	.byte	0xff
	.zero		1


	//   ....[133]....
        /*094c*/ 	.word	0x00009c40
        /*0950*/ 	.word	0x00000000
        /*0954*/ 	.word	0x000000c8
        /*0958*/ 	.short	0x010a
        /*095a*/ 	.byte	0xff
	.zero		1


	//   ....[134]....
        /*095c*/ 	.word	0x00009ca0
        /*0960*/ 	.word	0x00000000
        /*0964*/ 	.word	0x000000a8
        /*0968*/ 	.short	0x010a
        /*096a*/ 	.byte	0xff
	.zero		1


	//   ....[135]....
        /*096c*/ 	.word	0x00009d00
        /*0970*/ 	.word	0x00000009
        /*0974*/ 	.word	0x000000a8
        /*0978*/ 	.short	0x010a
        /*097a*/ 	.byte	0xff
	.zero		1


	//   ....[136]....
        /*097c*/ 	.word	0x00009d60
        /*0980*/ 	.word	0x00000000
        /*0984*/ 	.word	0x00000000
        /*0988*/ 	.short	0x010a
        /*098a*/ 	.byte	0xff
	.zero		1


	//   ....[137]....
        /*098c*/ 	.word	0x00009dc0
        /*0990*/ 	.word	0x00000000
        /*0994*/ 	.word	0x00000000
        /*0998*/ 	.short	0x010a
        /*099a*/ 	.byte	0xff
	.zero		1


	//   ....[138]....
        /*099c*/ 	.word	0x00009e10
        /*09a0*/ 	.word	0x00000000
        /*09a4*/ 	.word	0x000000d0
        /*09a8*/ 	.short	0x010a
        /*09aa*/ 	.byte	0xff
	.zero		1


	//   ....[139]....
        /*09ac*/ 	.word	0x00009e60
        /*09b0*/ 	.word	0x00000000
        /*09b4*/ 	.word	0x00000090
        /*09b8*/ 	.short	0x010a
        /*09ba*/ 	.byte	0xff
	.zero		1


	//   ....[140]....
        /*09bc*/ 	.word	0x00009eb0
        /*09c0*/ 	.word	0x0000005c
        /*09c4*/ 	.word	0x000000f0
        /*09c8*/ 	.short	0x010a
        /*09ca*/ 	.byte	0xff
	.zero		1


	//   ....[141]....
        /*09cc*/ 	.word	0x00009f00
        /*09d0*/ 	.word	0x00000002
        /*09d4*/ 	.word	0x00000090
        /*09d8*/ 	.short	0x010a
        /*09da*/ 	.byte	0xff
	.zero		1


	//----- nvinfo : EIATTR_NUM_MBARRIERS
	.align		4
.L_47:
        /*09dc*/ 	.byte	0x03, 0x38
        /*09de*/ 	.short	0x0027


	//----- nvinfo : EIATTR_EXIT_INSTR_OFFSETS
	.align		4
        /*09e0*/ 	.byte	0x04, 0x1c
        /*09e2*/ 	.short	(.L_49 - .L_48)


	//   ....[0]....
.L_48:
        /*09e4*/ 	.word	0x00003470


	//   ....[1]....
        /*09e8*/ 	.word	0x00003960


	//   ....[2]....
        /*09ec*/ 	.word	0x000039c0


	//   ....[3]....
        /*09f0*/ 	.word	0x00005500


	//   ....[4]....
        /*09f4*/ 	.word	0x000064d0


	//   ....[5]....
        /*09f8*/ 	.word	0x00006510


	//   ....[6]....
        /*09fc*/ 	.word	0x000091e0


	//   ....[7]....
        /*0a00*/ 	.word	0x00009250


	//   ....[8]....
        /*0a04*/ 	.word	0x00009280


	//   ....[9]....
        /*0a08*/ 	.word	0x000092f0


	//----- nvinfo : EIATTR_MAX_THREADS
	.align		4
.L_49:
        /*0a0c*/ 	.byte	0x04, 0x05
        /*0a0e*/ 	.short	(.L_51 - .L_50)
.L_50:
        /*0a10*/ 	.word	0x00000100
        /*0a14*/ 	.word	0x00000001
        /*0a18*/ 	.word	0x00000001


	//----- nvinfo : EIATTR_CRS_STACK_SIZE
	.align		4
.L_51:
        /*0a1c*/ 	.byte	0x04, 0x1e
        /*0a1e*/ 	.short	(.L_53 - .L_52)
.L_52:
        /*0a20*/ 	.word	0x00000000


	//----- nvinfo : EIATTR_CBANK_PARAM_SIZE
	.align		4
.L_53:
        /*0a24*/ 	.byte	0x03, 0x19
        /*0a26*/ 	.short	0x0c00


	//----- nvinfo : EIATTR_PARAM_CBANK
	.align		4
        /*0a28*/ 	.byte	0x04, 0x0a
        /*0a2a*/ 	.short	(.L_55 - .L_54)
	.align		4
.L_54:
        /*0a2c*/ 	.word	index@(.nv.constant0._ZN7cutlass13device_kernelINS_4gemm6kernel13GemmUniversalIN4cute5tupleIJiiiiEEENS1_10collective13CollectiveMmaINS1_46MainloopSm100TmaUmmaWarpSpecializedBlockScaledILi9ELi2ELi2ENS5_IJNS4_1CILi4EEENSA_ILi2EEENSA_ILi1EEEEEEEENS5_IJNSA_ILi256EEENSA_ILi64EEESG_EEENS5_IJNS_12float_e2m1_tENS_13float_ue8m0_tEEEENS5_IJNS5_IJlSD_lEEENS4_6LayoutINS5_IJNS5_IJNS5_IJNSA_ILi32EEESB_EEEiEEESQ_NS5_IJSD_iEEEEEENS5_IJNS5_IJNS5_IJNSA_ILi16EEESB_EEEiEEENS5_IJNS5_IJNSA_ILi0EEESD_EEENSA_ILi512EEEEEENS5_IJSW_iEEEEEEEEEEESL_S13_NS4_8TiledMMAINS4_8MMA_AtomIJNS4_23SM100_MMA_MXF4_2x1SM_SSISJ_SJ_fSK_Li256ELi64ELi32ELNS4_4UMMA5MajorE0ELS18_0ELNS17_7ScaleInE0ELS19_0EEEEEENSN_INS5_IJSD_SD_SD_EEENS5_IJSW_SW_SW_EEEEENS5_IJNS4_10UnderscoreES1F_S1F_EEEEENS5_IJNS4_28SM100_TMA_2SM_LOAD_MULTICASTES1I_EEENS5_IJNS4_14ComposedLayoutINS4_7SwizzleILi3ELi4ELi3EEENS4_18smem_ptr_flag_bitsILi4EEENSN_INS5_IJNSA_ILi8EEESG_EEENS5_IJSG_SD_EEEEEEENSN_INS5_IJNS5_IJNS5_IJSP_SD_EEENS5_IJSO_SC_EEEEEESD_NS5_IJSC_SC_EEEEEENS5_IJNS5_IJNS5_IJSU_SY_EEESX_EEESW_NS5_IJSC_SY_EEEEEEEEEEEvNS4_8identityES1J_S24_vS25_EENS_8epilogue10collective18CollectiveEpilogueINS27_23Sm100TmaWarpSpecializedILi3ELi2ELi32ELb1ELb0EEEJNS5_IJNSA_ILi128EEESH_SG_EEENS5_IJNSN_IS2C_SD_EENSN_ISO_SD_EEEEENS_10bfloat16_tESM_S2H_SM_NS27_6fusion15FusionCallbacksIS2B_NS2I_17LinearCombinationIS2H_fS2H_fLNS_15FloatRoundStyleE2EEES2D_S2G_JEEENS4_5SM1004TMEM4LOAD26SM100_TMEM_LOAD_32dp32b32xENS4_13SM90_TMA_LOADENS1K_INS1L_ILi2ELi4ELi3EEENS1N_ILi16EEENSN_INS5_IJS1P_SO_EEENS5_IJSO_SD_EEEEEEENS4_39AutoVectorizingCopyWithAssumedAlignmentILi128EEENS4_14SM90_TMA_STOREES2Y_S30_S30_EEEvvEEEEvNT_6ParamsE)
        /*0a30*/ 	.short	0x0380
        /*0a32*/ 	.short	0x0c00


	//----- nvinfo : EIATTR_SW_WAR
	.align		4
.L_55:
        /*0a34*/ 	.byte	0x04, 0x36
        /*0a36*/ 	.short	(.L_57 - .L_56)
.L_56:
        /*0a38*/ 	.word	0x00000008
.L_57:


//--------------------- .nv.callgraph             --------------------------
	.section	.nv.callgraph,"",@"SHT_CUDA_CALLGRAPH"
	.align	4
	.sectionentsize	8
	.align		4
        /*0000*/ 	.word	0x00000000
	.align		4
        /*0004*/ 	.word	0xffffffff
	.align		4
        /*0008*/ 	.word	index@(_ZN7cutlass13device_kernelINS_4gemm6kernel13GemmUniversalIN4cute5tupleIJiiiiEEENS1_10collective13CollectiveMmaINS1_46MainloopSm100TmaUmmaWarpSpecializedBlockScaledILi9ELi2ELi2ENS5_IJNS4_1CILi4EEENSA_ILi2EEENSA_ILi1EEEEEEEENS5_IJNSA_ILi256EEENSA_ILi64EEESG_EEENS5_IJNS_12float_e2m1_tENS_13float_ue8m0_tEEEENS5_IJNS5_IJlSD_lEEENS4_6LayoutINS5_IJNS5_IJNS5_IJNSA_ILi32EEESB_EEEiEEESQ_NS5_IJSD_iEEEEEENS5_IJNS5_IJNS5_IJNSA_ILi16EEESB_EEEiEEENS5_IJNS5_IJNSA_ILi0EEESD_EEENSA_ILi512EEEEEENS5_IJSW_iEEEEEEEEEEESL_S13_NS4_8TiledMMAINS4_8MMA_AtomIJNS4_23SM100_MMA_MXF4_2x1SM_SSISJ_SJ_fSK_Li256ELi64ELi32ELNS4_4UMMA5MajorE0ELS18_0ELNS17_7ScaleInE0ELS19_0EEEEEENSN_INS5_IJSD_SD_SD_EEENS5_IJSW_SW_SW_EEEEENS5_IJNS4_10UnderscoreES1F_S1F_EEEEENS5_IJNS4_28SM100_TMA_2SM_LOAD_MULTICASTES1I_EEENS5_IJNS4_14ComposedLayoutINS4_7SwizzleILi3ELi4ELi3EEENS4_18smem_ptr_flag_bitsILi4EEENSN_INS5_IJNSA_ILi8EEESG_EEENS5_IJSG_SD_EEEEEEENSN_INS5_IJNS5_IJNS5_IJSP_SD_EEENS5_IJSO_SC_EEEEEESD_NS5_IJSC_SC_EEEEEENS5_IJNS5_IJNS5_IJSU_SY_EEESX_EEESW_NS5_IJSC_SY_EEEEEEEEEEEvNS4_8identityES1J_S24_vS25_EENS_8epilogue10collective18CollectiveEpilogueINS27_23Sm100TmaWarpSpecializedILi3ELi2ELi32ELb1ELb0EEEJNS5_IJNSA_ILi128EEESH_SG_EEENS5_IJNSN_IS2C_SD_EENSN_ISO_SD_EEEEENS_10bfloat16_tESM_S2H_SM_NS27_6fusion15FusionCallbacksIS2B_NS2I_17LinearCombinationIS2H_fS2H_fLNS_15FloatRoundStyleE2EEES2D_S2G_JEEENS4_5SM1004TMEM4LOAD26SM100_TMEM_LOAD_32dp32b32xENS4_13SM90_TMA_LOADENS1K_INS1L_ILi2ELi4ELi3EEENS1N_ILi16EEENSN_INS5_IJS1P_SO_EEENS5_IJSO_SD_EEEEEEENS4_39AutoVectorizingCopyWithAssumedAlignmentILi128EEENS4_14SM90_TMA_STOREES2Y_S30_S30_EEEvvEEEEvNT_6ParamsE)
	.align		4
        /*000c*/ 	.word	index@(__assertfail)
	.align		4
        /*0010*/ 	.word	0x00000000
	.align		4
        /*0014*/ 	.word	0xfffffffe
	.align		4
        /*0018*/ 	.word	0x00000000
	.align		4
        /*001c*/ 	.word	0xfffffffd
	.align		4
        /*0020*/ 	.word	0x00000000
	.align		4
        /*0024*/ 	.word	0xfffffffc


//--------------------- .nv.constant4             --------------------------
	.section	.nv.constant4,"a",@progbits
	.align	8
	.align		8
.nv.constant4:
        /*0000*/ 	.dword	__assertfail
	.align		8
        /*0008*/ 	.dword	__unnamed_1
	.align		8
        /*0010*/ 	.dword	__unnamed_2
	.align		8
        /*0018*/ 	.dword	_ZN40_INTERNAL_343b213c_4_k_cu_e3eba275_326774cuda3std3__45__cpo5beginE
	.align		8
        /*0020*/ 	.dword	_ZN40_INTERNAL_343b213c_4_k_cu_e3eba275_326774cuda3std3__45__cpo3endE
	.align		8
        /*0028*/ 	.dword	_ZN40_INTERNAL_343b213c_4_k_cu_e3eba275_326774cuda3std3__45__cpo6cbeginE
	.align		8
        /*0030*/ 	.dword	_ZN40_INTERNAL_343b213c_4_k_cu_e3eba275_326774cuda3std3__45__cpo4cendE
	.align		8
        /*0038*/ 	.dword	_ZN40_INTERNAL_343b213c_4_k_cu_e3eba275_326774cuda3std3__442_GLOBAL__N__343b213c_4_k_cu_e3eba275_326776ignoreE
	.align		8
        /*0040*/ 	.dword	_ZN40_INTERNAL_343b213c_4_k_cu_e3eba275_326774cuda3std3__419piecewise_constructE
	.align		8
        /*0048*/ 	.dword	_ZN40_INTERNAL_343b213c_4_k_cu_e3eba275_326774cuda3std3__48in_placeE
	.align		8
        /*0050*/ 	.dword	_ZN40_INTERNAL_343b213c_4_k_cu_e3eba275_326774cuda3std6ranges3__45__cpo4swapE
	.align		8
        /*0058*/ 	.dword	_ZN40_INTERNAL_343b213c_4_k_cu_e3eba275_326774cuda3std6ranges3__45__cpo9iter_moveE
	.align		8
        /*0060*/ 	.dword	_ZN40_INTERNAL_343b213c_4_k_cu_e3eba275_326774cute7productE
	.align		8
        /*0068*/ 	.dword	_ZN40_INTERNAL_343b213c_4_k_cu_e3eba275_326774cute1_E
	.align		8
        /*0070*/ 	.dword	$str$25
	.align		8
        /*0078*/ 	.dword	$str$26
	.align		8
        /*0080*/ 	.dword	$str$29
	.align		8
        /*0088*/ 	.dword	$str$30


//--------------------- .text._ZN7cutlass13device_kernelINS_4gemm6kernel13GemmUniversalIN4cute5tupleIJiiiiEEENS1_10collective13CollectiveMmaINS1_46MainloopSm100TmaUmmaWarpSpecializedBlockScaledILi9ELi2ELi2ENS5_IJNS4_1CILi4EEENSA_ILi2EEENSA_ILi1EEEEEEEENS5_IJNSA_ILi256EEENSA_ILi64EEESG_EEENS5_IJNS_12float_e2m1_tENS_13float_ue8m0_tEEEENS5_IJNS5_IJlSD_lEEENS4_6LayoutINS5_IJNS5_IJNS5_IJNSA_ILi32EEESB_EEEiEEESQ_NS5_IJSD_iEEEEEENS5_IJNS5_IJNS5_IJNSA_ILi16EEESB_EEEiEEENS5_IJNS5_IJNSA_ILi0EEESD_EEENSA_ILi512EEEEEENS5_IJSW_iEEEEEEEEEEESL_S13_NS4_8TiledMMAINS4_8MMA_AtomIJNS4_23SM100_MMA_MXF4_2x1SM_SSISJ_SJ_fSK_Li256ELi64ELi32ELNS4_4UMMA5MajorE0ELS18_0ELNS17_7ScaleInE0ELS19_0EEEEEENSN_INS5_IJSD_SD_SD_EEENS5_IJSW_SW_SW_EEEEENS5_IJNS4_10UnderscoreES1F_S1F_EEEEENS5_IJNS4_28SM100_TMA_2SM_LOAD_MULTICASTES1I_EEENS5_IJNS4_14ComposedLayoutINS4_7SwizzleILi3ELi4ELi3EEENS4_18smem_ptr_flag_bitsILi4EEENSN_INS5_IJNSA_ILi8EEESG_EEENS5_IJSG_SD_EEEEEEENSN_INS5_IJNS5_IJNS5_IJSP_SD_EEENS5_IJSO_SC_EEEEEESD_NS5_IJSC_SC_EEEEEENS5_IJNS5_IJNS5_IJSU_SY_EEESX_EEESW_NS5_IJSC_SY_EEEEEEEEEEEvNS4_8identityES1J_S24_vS25_EENS_8epilogue10collective18CollectiveEpilogueINS27_23Sm100TmaWarpSpecializedILi3ELi2ELi32ELb1ELb0EEEJNS5_IJNSA_ILi128EEESH_SG_EEENS5_IJNSN_IS2C_SD_EENSN_ISO_SD_EEEEENS_10bfloat16_tESM_S2H_SM_NS27_6fusion15FusionCallbacksIS2B_NS2I_17LinearCombinationIS2H_fS2H_fLNS_15FloatRoundStyleE2EEES2D_S2G_JEEENS4_5SM1004TMEM4LOAD26SM100_TMEM_LOAD_32dp32b32xENS4_13SM90_TMA_LOADENS1K_INS1L_ILi2ELi4ELi3EEENS1N_ILi16EEENSN_INS5_IJS1P_SO_EEENS5_IJSO_SD_EEEEEEENS4_39AutoVectorizingCopyWithAssumedAlignmentILi128EEENS4_14SM90_TMA_STOREES2Y_S30_S30_EEEvvEEEEvNT_6ParamsE --------------------------
	.section	.text._ZN7cutlass13device_kernelINS_4gemm6kernel13GemmUniversalIN4cute5tupleIJiiiiEEENS1_10collective13CollectiveMmaINS1_46MainloopSm100TmaUmmaWarpSpecializedBlockScaledILi9ELi2ELi2ENS5_IJNS4_1CILi4EEENSA_ILi2EEENSA_ILi1EEEEEEEENS5_IJNSA_ILi256EEENSA_ILi64EEESG_EEENS5_IJNS_12float_e2m1_tENS_13float_ue8m0_tEEEENS5_IJNS5_IJlSD_lEEENS4_6LayoutINS5_IJNS5_IJNS5_IJNSA_ILi32EEESB_EEEiEEESQ_NS5_IJSD_iEEEEEENS5_IJNS5_IJNS5_IJNSA_ILi16EEESB_EEEiEEENS5_IJNS5_IJNSA_ILi0EEESD_EEENSA_ILi512EEEEEENS5_IJSW_iEEEEEEEEEEESL_S13_NS4_8TiledMMAINS4_8MMA_AtomIJNS4_23SM100_MMA_MXF4_2x1SM_SSISJ_SJ_fSK_Li256ELi64ELi32ELNS4_4UMMA5MajorE0ELS18_0ELNS17_7ScaleInE0ELS19_0EEEEEENSN_INS5_IJSD_SD_SD_EEENS5_IJSW_SW_SW_EEEEENS5_IJNS4_10UnderscoreES1F_S1F_EEEEENS5_IJNS4_28SM100_TMA_2SM_LOAD_MULTICASTES1I_EEENS5_IJNS4_14ComposedLayoutINS4_7SwizzleILi3ELi4ELi3EEENS4_18smem_ptr_flag_bitsILi4EEENSN_INS5_IJNSA_ILi8EEESG_EEENS5_IJSG_SD_EEEEEEENSN_INS5_IJNS5_IJNS5_IJSP_SD_EEENS5_IJSO_SC_EEEEEESD_NS5_IJSC_SC_EEEEEENS5_IJNS5_IJNS5_IJSU_SY_EEESX_EEESW_NS5_IJSC_SY_EEEEEEEEEEEvNS4_8identityES1J_S24_vS25_EENS_8epilogue10collective18CollectiveEpilogueINS27_23Sm100TmaWarpSpecializedILi3ELi2ELi32ELb1ELb0EEEJNS5_IJNSA_ILi128EEESH_SG_EEENS5_IJNSN_IS2C_SD_EENSN_ISO_SD_EEEEENS_10bfloat16_tESM_S2H_SM_NS27_6fusion15FusionCallbacksIS2B_NS2I_17LinearCombinationIS2H_fS2H_fLNS_15FloatRoundStyleE2EEES2D_S2G_JEEENS4_5SM1004TMEM4LOAD26SM100_TMEM_LOAD_32dp32b32xENS4_13SM90_TMA_LOADENS1K_INS1L_ILi2ELi4ELi3EEENS1N_ILi16EEENSN_INS5_IJS1P_SO_EEENS5_IJSO_SD_EEEEEEENS4_39AutoVectorizingCopyWithAssumedAlignmentILi128EEENS4_14SM90_TMA_STOREES2Y_S30_S30_EEEvvEEEEvNT_6ParamsE,"ax",@progbits
	.align	128
.text._ZN7cutlass13device_kernelINS_4gemm6kernel13GemmUniversalIN4cute5tupleIJiiiiEEENS1_10collective13CollectiveMmaINS1_46MainloopSm100TmaUmmaWarpSpecializedBlockScaledILi9ELi2ELi2ENS5_IJNS4_1CILi4EEENSA_ILi2EEENSA_ILi1EEEEEEEENS5_IJNSA_ILi256EEENSA_ILi64EEESG_EEENS5_IJNS_12float_e2m1_tENS_13float_ue8m0_tEEEENS5_IJNS5_IJlSD_lEEENS4_6LayoutINS5_IJNS5_IJNS5_IJNSA_ILi32EEESB_EEEiEEESQ_NS5_IJSD_iEEEEEENS5_IJNS5_IJNS5_IJNSA_ILi16EEESB_EEEiEEENS5_IJNS5_IJNSA_ILi0EEESD_EEENSA_ILi512EEEEEENS5_IJSW_iEEEEEEEEEEESL_S13_NS4_8TiledMMAINS4_8MMA_AtomIJNS4_23SM100_MMA_MXF4_2x1SM_SSISJ_SJ_fSK_Li256ELi64ELi32ELNS4_4UMMA5MajorE0ELS18_0ELNS17_7ScaleInE0ELS19_0EEEEEENSN_INS5_IJSD_SD_SD_EEENS5_IJSW_SW_SW_EEEEENS5_IJNS4_10UnderscoreES1F_S1F_EEEEENS5_IJNS4_28SM100_TMA_2SM_LOAD_MULTICASTES1I_EEENS5_IJNS4_14ComposedLayoutINS4_7SwizzleILi3ELi4ELi3EEENS4_18smem_ptr_flag_bitsILi4EEENSN_INS5_IJNSA_ILi8EEESG_EEENS5_IJSG_SD_EEEEEEENSN_INS5_IJNS5_IJNS5_IJSP_SD_EEENS5_IJSO_SC_EEEEEESD_NS5_IJSC_SC_EEEEEENS5_IJNS5_IJNS5_IJSU_SY_EEESX_EEESW_NS5_IJSC_SY_EEEEEEEEEEEvNS4_8identityES1J_S24_vS25_EENS_8epilogue10collective18CollectiveEpilogueINS27_23Sm100TmaWarpSpecializedILi3ELi2ELi32ELb1ELb0EEEJNS5_IJNSA_ILi128EEESH_SG_EEENS5_IJNSN_IS2C_SD_EENSN_ISO_SD_EEEEENS_10bfloat16_tESM_S2H_SM_NS27_6fusion15FusionCallbacksIS2B_NS2I_17LinearCombinationIS2H_fS2H_fLNS_15FloatRoundStyleE2EEES2D_S2G_JEEENS4_5SM1004TMEM4LOAD26SM100_TMEM_LOAD_32dp32b32xENS4_13SM90_TMA_LOADENS1K_INS1L_ILi2ELi4ELi3EEENS1N_ILi16EEENSN_INS5_IJS1P_SO_EEENS5_IJSO_SD_EEEEEEENS4_39AutoVectorizingCopyWithAssumedAlignmentILi128EEENS4_14SM90_TMA_STOREES2Y_S30_S30_EEEvvEEEEvNT_6ParamsE:
        .type           _ZN7cutlass13device_kernelINS_4gemm6kernel13GemmUniversalIN4cute5tupleIJiiiiEEENS1_10collective13CollectiveMmaINS1_46MainloopSm100TmaUmmaWarpSpecializedBlockScaledILi9ELi2ELi2ENS5_IJNS4_1CILi4EEENSA_ILi2EEENSA_ILi1EEEEEEEENS5_IJNSA_ILi256EEENSA_ILi64EEESG_EEENS5_IJNS_12float_e2m1_tENS_13float_ue8m0_tEEEENS5_IJNS5_IJlSD_lEEENS4_6LayoutINS5_IJNS5_IJNS5_IJNSA_ILi32EEESB_EEEiEEESQ_NS5_IJSD_iEEEEEENS5_IJNS5_IJNS5_IJNSA_ILi16EEESB_EEEiEEENS5_IJNS5_IJNSA_ILi0EEESD_EEENSA_ILi512EEEEEENS5_IJSW_iEEEEEEEEEEESL_S13_NS4_8TiledMMAINS4_8MMA_AtomIJNS4_23SM100_MMA_MXF4_2x1SM_SSISJ_SJ_fSK_Li256ELi64ELi32ELNS4_4UMMA5MajorE0ELS18_0ELNS17_7ScaleInE0ELS19_0EEEEEENSN_INS5_IJSD_SD_SD_EEENS5_IJSW_SW_SW_EEEEENS5_IJNS4_10UnderscoreES1F_S1F_EEEEENS5_IJNS4_28SM100_TMA_2SM_LOAD_MULTICASTES1I_EEENS5_IJNS4_14ComposedLayoutINS4_7SwizzleILi3ELi4ELi3EEENS4_18smem_ptr_flag_bitsILi4EEENSN_INS5_IJNSA_ILi8EEESG_EEENS5_IJSG_SD_EEEEEEENSN_INS5_IJNS5_IJNS5_IJSP_SD_EEENS5_IJSO_SC_EEEEEESD_NS5_IJSC_SC_EEEEEENS5_IJNS5_IJNS5_IJSU_SY_EEESX_EEESW_NS5_IJSC_SY_EEEEEEEEEEEvNS4_8identityES1J_S24_vS25_EENS_8epilogue10collective18CollectiveEpilogueINS27_23Sm100TmaWarpSpecializedILi3ELi2ELi32ELb1ELb0EEEJNS5_IJNSA_ILi128EEESH_SG_EEENS5_IJNSN_IS2C_SD_EENSN_ISO_SD_EEEEENS_10bfloat16_tESM_S2H_SM_NS27_6fusion15FusionCallbacksIS2B_NS2I_17LinearCombinationIS2H_fS2H_fLNS_15FloatRoundStyleE2EEES2D_S2G_JEEENS4_5SM1004TMEM4LOAD26SM100_TMEM_LOAD_32dp32b32xENS4_13SM90_TMA_LOADENS1K_INS1L_ILi2ELi4ELi3EEENS1N_ILi16EEENSN_INS5_IJS1P_SO_EEENS5_IJSO_SD_EEEEEEENS4_39AutoVectorizingCopyWithAssumedAlignmentILi128EEENS4_14SM90_TMA_STOREES2Y_S30_S30_EEEvvEEEEvNT_6ParamsE,@function
        .size           _ZN7cutlass13device_kernelINS_4gemm6kernel13GemmUniversalIN4cute5tupleIJiiiiEEENS1_10collective13CollectiveMmaINS1_46MainloopSm100TmaUmmaWarpSpecializedBlockScaledILi9ELi2ELi2ENS5_IJNS4_1CILi4EEENSA_ILi2EEENSA_ILi1EEEEEEEENS5_IJNSA_ILi256EEENSA_ILi64EEESG_EEENS5_IJNS_12float_e2m1_tENS_13float_ue8m0_tEEEENS5_IJNS5_IJlSD_lEEENS4_6LayoutINS5_IJNS5_IJNS5_IJNSA_ILi32EEESB_EEEiEEESQ_NS5_IJSD_iEEEEEENS5_IJNS5_IJNS5_IJNSA_ILi16EEESB_EEEiEEENS5_IJNS5_IJNSA_ILi0EEESD_EEENSA_ILi512EEEEEENS5_IJSW_iEEEEEEEEEEESL_S13_NS4_8TiledMMAINS4_8MMA_AtomIJNS4_23SM100_MMA_MXF4_2x1SM_SSISJ_SJ_fSK_Li256ELi64ELi32ELNS4_4UMMA5MajorE0ELS18_0ELNS17_7ScaleInE0ELS19_0EEEEEENSN_INS5_IJSD_SD_SD_EEENS5_IJSW_SW_SW_EEEEENS5_IJNS4_10UnderscoreES1F_S1F_EEEEENS5_IJNS4_28SM100_TMA_2SM_LOAD_MULTICASTES1I_EEENS5_IJNS4_14ComposedLayoutINS4_7SwizzleILi3ELi4ELi3EEENS4_18smem_ptr_flag_bitsILi4EEENSN_INS5_IJNSA_ILi8EEESG_EEENS5_IJSG_SD_EEEEEEENSN_INS5_IJNS5_IJNS5_IJSP_SD_EEENS5_IJSO_SC_EEEEEESD_NS5_IJSC_SC_EEEEEENS5_IJNS5_IJNS5_IJSU_SY_EEESX_EEESW_NS5_IJSC_SY_EEEEEEEEEEEvNS4_8identityES1J_S24_vS25_EENS_8epilogue10collective18CollectiveEpilogueINS27_23Sm100TmaWarpSpecializedILi3ELi2ELi32ELb1ELb0EEEJNS5_IJNSA_ILi128EEESH_SG_EEENS5_IJNSN_IS2C_SD_EENSN_ISO_SD_EEEEENS_10bfloat16_tESM_S2H_SM_NS27_6fusion15FusionCallbacksIS2B_NS2I_17LinearCombinationIS2H_fS2H_fLNS_15FloatRoundStyleE2EEES2D_S2G_JEEENS4_5SM1004TMEM4LOAD26SM100_TMEM_LOAD_32dp32b32xENS4_13SM90_TMA_LOADENS1K_INS1L_ILi2ELi4ELi3EEENS1N_ILi16EEENSN_INS5_IJS1P_SO_EEENS5_IJSO_SD_EEEEEEENS4_39AutoVectorizingCopyWithAssumedAlignmentILi128EEENS4_14SM90_TMA_STOREES2Y_S30_S30_EEEvvEEEEvNT_6ParamsE,(.L_x_191 - _ZN7cutlass13device_kernelINS_4gemm6kernel13GemmUniversalIN4cute5tupleIJiiiiEEENS1_10collective13CollectiveMmaINS1_46MainloopSm100TmaUmmaWarpSpecializedBlockScaledILi9ELi2ELi2ENS5_IJNS4_1CILi4EEENSA_ILi2EEENSA_ILi1EEEEEEEENS5_IJNSA_ILi256EEENSA_ILi64EEESG_EEENS5_IJNS_12float_e2m1_tENS_13float_ue8m0_tEEEENS5_IJNS5_IJlSD_lEEENS4_6LayoutINS5_IJNS5_IJNS5_IJNSA_ILi32EEESB_EEEiEEESQ_NS5_IJSD_iEEEEEENS5_IJNS5_IJNS5_IJNSA_ILi16EEESB_EEEiEEENS5_IJNS5_IJNSA_ILi0EEESD_EEENSA_ILi512EEEEEENS5_IJSW_iEEEEEEEEEEESL_S13_NS4_8TiledMMAINS4_8MMA_AtomIJNS4_23SM100_MMA_MXF4_2x1SM_SSISJ_SJ_fSK_Li256ELi64ELi32ELNS4_4UMMA5MajorE0ELS18_0ELNS17_7ScaleInE0ELS19_0EEEEEENSN_INS5_IJSD_SD_SD_EEENS5_IJSW_SW_SW_EEEEENS5_IJNS4_10UnderscoreES1F_S1F_EEEEENS5_IJNS4_28SM100_TMA_2SM_LOAD_MULTICASTES1I_EEENS5_IJNS4_14ComposedLayoutINS4_7SwizzleILi3ELi4ELi3EEENS4_18smem_ptr_flag_bitsILi4EEENSN_INS5_IJNSA_ILi8EEESG_EEENS5_IJSG_SD_EEEEEEENSN_INS5_IJNS5_IJNS5_IJSP_SD_EEENS5_IJSO_SC_EEEEEESD_NS5_IJSC_SC_EEEEEENS5_IJNS5_IJNS5_IJSU_SY_EEESX_EEESW_NS5_IJSC_SY_EEEEEEEEEEEvNS4_8identityES1J_S24_vS25_EENS_8epilogue10collective18CollectiveEpilogueINS27_23Sm100TmaWarpSpecializedILi3ELi2ELi32ELb1ELb0EEEJNS5_IJNSA_ILi128EEESH_SG_EEENS5_IJNSN_IS2C_SD_EENSN_ISO_SD_EEEEENS_10bfloat16_tESM_S2H_SM_NS27_6fusion15FusionCallbacksIS2B_NS2I_17LinearCombinationIS2H_fS2H_fLNS_15FloatRoundStyleE2EEES2D_S2G_JEEENS4_5SM1004TMEM4LOAD26SM100_TMEM_LOAD_32dp32b32xENS4_13SM90_TMA_LOADENS1K_INS1L_ILi2ELi4ELi3EEENS1N_ILi16EEENSN_INS5_IJS1P_SO_EEENS5_IJSO_SD_EEEEEEENS4_39AutoVectorizingCopyWithAssumedAlignmentILi128EEENS4_14SM90_TMA_STOREES2Y_S30_S30_EEEvvEEEEvNT_6ParamsE)
        .other          _ZN7cutlass13device_kernelINS_4gemm6kernel13GemmUniversalIN4cute5tupleIJiiiiEEENS1_10collective13CollectiveMmaINS1_46MainloopSm100TmaUmmaWarpSpecializedBlockScaledILi9ELi2ELi2ENS5_IJNS4_1CILi4EEENSA_ILi2EEENSA_ILi1EEEEEEEENS5_IJNSA_ILi256EEENSA_ILi64EEESG_EEENS5_IJNS_12float_e2m1_tENS_13float_ue8m0_tEEEENS5_IJNS5_IJlSD_lEEENS4_6LayoutINS5_IJNS5_IJNS5_IJNSA_ILi32EEESB_EEEiEEESQ_NS5_IJSD_iEEEEEENS5_IJNS5_IJNS5_IJNSA_ILi16EEESB_EEEiEEENS5_IJNS5_IJNSA_ILi0EEESD_EEENSA_ILi512EEEEEENS5_IJSW_iEEEEEEEEEEESL_S13_NS4_8TiledMMAINS4_8MMA_AtomIJNS4_23SM100_MMA_MXF4_2x1SM_SSISJ_SJ_fSK_Li256ELi64ELi32ELNS4_4UMMA5MajorE0ELS18_0ELNS17_7ScaleInE0ELS19_0EEEEEENSN_INS5_IJSD_SD_SD_EEENS5_IJSW_SW_SW_EEEEENS5_IJNS4_10UnderscoreES1F_S1F_EEEEENS5_IJNS4_28SM100_TMA_2SM_LOAD_MULTICASTES1I_EEENS5_IJNS4_14ComposedLayoutINS4_7SwizzleILi3ELi4ELi3EEENS4_18smem_ptr_flag_bitsILi4EEENSN_INS5_IJNSA_ILi8EEESG_EEENS5_IJSG_SD_EEEEEEENSN_INS5_IJNS5_IJNS5_IJSP_SD_EEENS5_IJSO_SC_EEEEEESD_NS5_IJSC_SC_EEEEEENS5_IJNS5_IJNS5_IJSU_SY_EEESX_EEESW_NS5_IJSC_SY_EEEEEEEEEEEvNS4_8identityES1J_S24_vS25_EENS_8epilogue10collective18CollectiveEpilogueINS27_23Sm100TmaWarpSpecializedILi3ELi2ELi32ELb1ELb0EEEJNS5_IJNSA_ILi128EEESH_SG_EEENS5_IJNSN_IS2C_SD_EENSN_ISO_SD_EEEEENS_10bfloat16_tESM_S2H_SM_NS27_6fusion15FusionCallbacksIS2B_NS2I_17LinearCombinationIS2H_fS2H_fLNS_15FloatRoundStyleE2EEES2D_S2G_JEEENS4_5SM1004TMEM4LOAD26SM100_TMEM_LOAD_32dp32b32xENS4_13SM90_TMA_LOADENS1K_INS1L_ILi2ELi4ELi3EEENS1N_ILi16EEENSN_INS5_IJS1P_SO_EEENS5_IJSO_SD_EEEEEEENS4_39AutoVectorizingCopyWithAssumedAlignmentILi128EEENS4_14SM90_TMA_STOREES2Y_S30_S30_EEEvvEEEEvNT_6ParamsE,@"STO_CUDA_ENTRY STV_DEFAULT"
_ZN7cutlass13device_kernelINS_4gemm6kernel13GemmUniversalIN4cute5tupleIJiiiiEEENS1_10collective13CollectiveMmaINS1_46MainloopSm100TmaUmmaWarpSpecializedBlockScaledILi9ELi2ELi2ENS5_IJNS4_1CILi4EEENSA_ILi2EEENSA_ILi1EEEEEEEENS5_IJNSA_ILi256EEENSA_ILi64EEESG_EEENS5_IJNS_12float_e2m1_tENS_13float_ue8m0_tEEEENS5_IJNS5_IJlSD_lEEENS4_6LayoutINS5_IJNS5_IJNS5_IJNSA_ILi32EEESB_EEEiEEESQ_NS5_IJSD_iEEEEEENS5_IJNS5_IJNS5_IJNSA_ILi16EEESB_EEEiEEENS5_IJNS5_IJNSA_ILi0EEESD_EEENSA_ILi512EEEEEENS5_IJSW_iEEEEEEEEEEESL_S13_NS4_8TiledMMAINS4_8MMA_AtomIJNS4_23SM100_MMA_MXF4_2x1SM_SSISJ_SJ_fSK_Li256ELi64ELi32ELNS4_4UMMA5MajorE0ELS18_0ELNS17_7ScaleInE0ELS19_0EEEEEENSN_INS5_IJSD_SD_SD_EEENS5_IJSW_SW_SW_EEEEENS5_IJNS4_10UnderscoreES1F_S1F_EEEEENS5_IJNS4_28SM100_TMA_2SM_LOAD_MULTICASTES1I_EEENS5_IJNS4_14ComposedLayoutINS4_7SwizzleILi3ELi4ELi3EEENS4_18smem_ptr_flag_bitsILi4EEENSN_INS5_IJNSA_ILi8EEESG_EEENS5_IJSG_SD_EEEEEEENSN_INS5_IJNS5_IJNS5_IJSP_SD_EEENS5_IJSO_SC_EEEEEESD_NS5_IJSC_SC_EEEEEENS5_IJNS5_IJNS5_IJSU_SY_EEESX_EEESW_NS5_IJSC_SY_EEEEEEEEEEEvNS4_8identityES1J_S24_vS25_EENS_8epilogue10collective18CollectiveEpilogueINS27_23Sm100TmaWarpSpecializedILi3ELi2ELi32ELb1ELb0EEEJNS5_IJNSA_ILi128EEESH_SG_EEENS5_IJNSN_IS2C_SD_EENSN_ISO_SD_EEEEENS_10bfloat16_tESM_S2H_SM_NS27_6fusion15FusionCallbacksIS2B_NS2I_17LinearCombinationIS2H_fS2H_fLNS_15FloatRoundStyleE2EEES2D_S2G_JEEENS4_5SM1004TMEM4LOAD26SM100_TMEM_LOAD_32dp32b32xENS4_13SM90_TMA_LOADENS1K_INS1L_ILi2ELi4ELi3EEENS1N_ILi16EEENSN_INS5_IJS1P_SO_EEENS5_IJSO_SD_EEEEEEENS4_39AutoVectorizingCopyWithAssumedAlignmentILi128EEENS4_14SM90_TMA_STOREES2Y_S30_S30_EEEvvEEEEvNT_6ParamsE:
[----:B------:R-:W1:Y:S01]  /*0000*/  LDC R1, c[0x0][0x37c] ;  /* 0x0000df00ff017b82 */ /* 0x000e620000000800 */
[----:B------:R-:W2:Y:S01]  /*0010*/  S2R R95, SR_TID.X ;  /* 0x00000000005f7919 */ /* 0x000ea20000002100 */
[----:B------:R-:W3:Y:S06]  /*0020*/  LDCU.64 UR12, c[0x0][0xc90] ;  /* 0x00019200ff0c77ac */ /* 0x000eec0008000a00 */
[----:B------:R-:W4:Y:S01]  /*0030*/  S2UR UR60, SR_CgaCtaId ;  /* 0x00000000003c79c3 */ /* 0x000f220000008800 */
[----:B------:R-:W-:Y:S02]  /*0040*/  PRMT R88, RZ, 0x7610, R88 ;  /* 0x00007610ff587816 */ /* 0x000fe40000000058 */
[----:B------:R-:W-:-:S02]  /*0050*/  ELECT P0, URZ, PT ;  /* 0x0000000000ff782f */ /* 0x000fc40003800000 */
[----:B---3--:R-:W-:-:S04]  /*0060*/  ISETP.NE.U32.AND P1, PT, RZ, UR12, PT ;  /* 0x0000000cff007c0c */ /* 0x008fc8000bf25070 */
[----:B------:R-:W-:Y:S01]  /*0070*/  ISETP.NE.AND.EX P2, PT, RZ, UR13, PT, P1 ;  /* 0x0000000dff007c0c */ /* 0x000fe2000bf45310 */
[----:B----4-:R-:W-:Y:S02]  /*0080*/  ULOP3.LUT UR73, UR60, 0x1, URZ, 0xc0, !UPT ;  /* 0x000000013c497892 */ /* 0x010fe4000f8ec0ff */
[----:B------:R-:W-:Y:S01]  /*0090*/  ULOP3.LUT UR72, UR60, 0x1, URZ, 0x3c, !UPT ;  /* 0x000000013c487892 */ /* 0x000fe2000f8e3cff */
[----:B--2---:R-:W-:-:S05]  /*00a0*/  SHF.R.U32.HI R89, RZ, 0x5, R95 ;  /* 0x00000005ff597819 */ /* 0x004fca000001165f */
[----:B------:R-:W2:Y:S02]  /*00b0*/  SHFL.IDX PT, R0, R89, RZ, 0x1f ;  /* 0x00001fff59007589 */ /* 0x000ea400000e0000 */
[----:B--2---:R-:W-:Y:S02]  /*00c0*/  R2UR UR24, R0 ;  /* 0x00000000001872ca */ /* 0x004fe400000e0000 */
[----:B-1----:R-:W-:Y:S05]  /*00d0*/  @P2 BRA `(.L_x_0) ;  /* 0x0000000000302947 */ /* 0x002fea0003800000 */
[----:B------:R-:W1:Y:S02]  /*00e0*/  LDCU.64 UR4, c[0x0][0xc88] ;  /* 0x00019100ff0477ac */ /* 0x000e640008000a00 */
[----:B-1----:R-:W-:-:S04]  /*00f0*/  UISETP.NE.U32.AND UP0, UPT, UR4, URZ, UPT ;  /* 0x000000ff0400728c */ /* 0x002fc8000bf05070 */
[----:B------:R-:W-:-:S09]  /*0100*/  UISETP.NE.AND.EX UP0, UPT, UR5, URZ, UPT, UP0 ;  /* 0x000000ff0500728c */ /* 0x000fd2000bf05300 */
[----:B------:R-:W-:Y:S05]  /*0110*/  BRA.U !UP0, `(.L_x_1) ;  /* 0x0000000108147547 */ /* 0x000fea000b800000 */
[----:B------:R-:W1:Y:S01]  /*0120*/  LDC.64 R2, c[0x0][0xc88] ;  /* 0x00032200ff027b82 */ /* 0x000e620000000a00 */
[----:B------:R-:W1:Y:S02]  /*0130*/  LDCU.64 UR4, c[0x0][0x358] ;  /* 0x00006b00ff0477ac */ /* 0x000e640008000a00 */
[----:B-1----:R1:W5:Y:S01]  /*0140*/  LDG.E R41, desc[UR4][R2.64] ;  /* 0x0000000402297981 */ /* 0x002362000c1e1900 */
[----:B------:R-:W-:Y:S01]  /*0150*/  HFMA2 R88, -RZ, RZ, 0, 5.9604644775390625e-08 ;  /* 0x00000001ff587431 */ /* 0x000fe200000001ff */
[----:B------:R-:W-:Y:S05]  /*0160*/  BRA `(.L_x_0) ;  /* 0x00000000000c7947 */ /* 0x000fea0003800000 */
.L_x_1:
[----:B------:R-:W1:Y:S01]  /*0170*/  LDCU UR4, c[0x0][0xc80] ;  /* 0x00019000ff0477ac */ /* 0x000e620008000800 */
[----:B------:R-:W-:Y:S01]  /*0180*/  HFMA2 R88, -RZ, RZ, 0, 5.9604644775390625e-08 ;  /* 0x00000001ff587431 */ /* 0x000fe200000001ff */
[----:B-1----:R-:W-:-:S07]  /*0190*/  MOV R41, UR4 ;  /* 0x0000000400297c02 */ /* 0x002fce0008000f00 */
.L_x_0:
[----:B------:R-:W2:Y:S02]  /*01a0*/  LDCU.64 UR4, c[0x0][0xcb0] ;  /* 0x00019600ff0477ac */ /* 0x000ea40008000a00 */
[----:B--2---:R-:W-:-:S04]  /*01b0*/  UISETP.NE.U32.AND UP0, UPT, UR4, URZ, UPT ;  /* 0x000000ff0400728c */ /* 0x004fc8000bf05070 */
[----:B------:R-:W-:-:S09]  /*01c0*/  UISETP.NE.AND.EX UP0, UPT, UR5, URZ, UPT, UP0 ;  /* 0x000000ff0500728c */ /* 0x000fd2000bf05300 */
[----:B------:R-:W-:Y:S05]  /*01d0*/  BRA.U UP0, `(.L_x_2) ;  /* 0x0000000100287547 */ /* 0x000fea000b800000 */
[----:B------:R-:W2:Y:S02]  /*01e0*/  LDCU.64 UR4, c[0x0][0xca8] ;  /* 0x00019500ff0477ac */ /* 0x000ea40008000a00 */
[----:B--2---:R-:W-:-:S04]  /*01f0*/  UISETP.NE.U32.AND UP0, UPT, UR4, URZ, UPT ;  /* 0x000000ff0400728c */ /* 0x004fc8000bf05070 */
[----:B------:R-:W-:-:S09]  /*0200*/  UISETP.NE.AND.EX UP0, UPT, UR5, URZ, UPT, UP0 ;  /* 0x000000ff0500728c */ /* 0x000fd2000bf05300 */
[----:B------:R-:W-:Y:S05]  /*0210*/  BRA.U !UP0, `(.L_x_3) ;  /* 0x0000000108107547 */ /* 0x000fea000b800000 */
[----:B------:R-:W2:Y:S01]  /*0220*/  LDC.64 R38, c[0x0][0xca8] ;  /* 0x00032a00ff267b82 */ /* 0x000ea20000000a00 */
[----:B------:R-:W2:Y:S02]  /*0230*/  LDCU.64 UR4, c[0x0][0x358] ;  /* 0x00006b00ff0477ac */ /* 0x000ea40008000a00 */
[----:B--2---:R2:W5:Y:S01]  /*0240*/  LDG.E R38, desc[UR4][R38.64] ;  /* 0x0000000426267981 */ /* 0x004562000c1e1900 */
[----:B------:R-:W-:Y:S05]  /*0250*/  BRA `(.L_x_2) ;  /* 0x0000000000087947 */ /* 0x000fea0003800000 */
.L_x_3:
[----:B------:R-:W2:Y:S02]  /*0260*/  LDCU UR4, c[0x0][0xca0] ;  /* 0x00019400ff0477ac */ /* 0x000ea40008000800 */
[----:B--2---:R-:W-:Y:S02]  /*0270*/  MOV R38, UR4 ;  /* 0x0000000400267c02 */ /* 0x004fe40008000f00 */
.L_x_2:
[----:B------:R-:W-:Y:S01]  /*0280*/  IMAD.U32 R0, RZ, RZ, UR24 ;  /* 0x00000018ff007e24 */ /* 0x000fe2000f8e00ff */
[----:B------:R-:W-:Y:S04]  /*0290*/  BSSY.RECONVERGENT B0, `(.L_x_4) ;  /* 0x0000012000007945 */ /* 0x000fe80003800200 */
[C---:B------:R-:W-:Y:S02]  /*02a0*/  ISETP.NE.OR P3, PT, R0.reuse, 0x1, !P0 ;  /* 0x000000010000780c */ /* 0x040fe40004765670 */
[----:B------:R-:W-:-:S11]  /*02b0*/  ISETP.NE.OR P2, PT, R0, 0x3, !P0 ;  /* 0x000000030000780c */ /* 0x000fd60004745670 */
[----:B------:R-:W-:Y:S05]  /*02c0*/  @P3 BRA `(.L_x_5) ;  /* 0x0000000000383947 */ /* 0x000fea0003800000 */
[----:B------:R-:W3:Y:S02]  /*02d0*/  LDCU.64 UR4, c[0x0][0x348] ;  /* 0x00006900ff0477ac */ /* 0x000ee40008000a00 */
[----:B---3--:R-:W-:Y:S02]  /*02e0*/  UIADD3 UR10, UP3, UPT, UR4, 0x80, URZ ;  /* 0x00000080040a7890 */ /* 0x008fe4000ff7e0ff */
[----:B------:R-:W-:Y:S02]  /*02f0*/  UIADD3 UR8, UP2, UPT, UR4, 0x180, URZ ;  /* 0x0000018004087890 */ /* 0x000fe4000ff5e0ff */
[----:B------:R-:W-:Y:S02]  /*0300*/  UIADD3 UR6, UP1, UPT, UR4, 0x280, URZ ;  /* 0x0000028004067890 */ /* 0x000fe4000ff3e0ff */
[----:B------:R-:W-:Y:S02]  /*0310*/  UIADD3 UR4, UP0, UPT, UR4, 0x380, URZ ;  /* 0x0000038004047890 */ /* 0x000fe4000ff1e0ff */
[----:B------:R-:W-:-:S02]  /*0320*/  UIADD3.X UR11, UPT, UPT, URZ, UR5, URZ, UP3, !UPT ;  /* 0x00000005ff0b7290 */ /* 0x000fc40009ffe4ff */
[----:B------:R-:W-:Y:S02]  /*0330*/  UIADD3.X UR9, UPT, UPT, URZ, UR5, URZ, UP2, !UPT ;  /* 0x00000005ff097290 */ /* 0x000fe400097fe4ff */
[----:B------:R-:W-:Y:S02]  /*0340*/  UIADD3.X UR7, UPT, UPT, URZ, UR5, URZ, UP1, !UPT ;  /* 0x00000005ff077290 */ /* 0x000fe40008ffe4ff */
[----:B------:R-:W-:-:S03]  /*0350*/  UIADD3.X UR5, UPT, UPT, URZ, UR5, URZ, UP0, !UPT ;  /* 0x00000005ff057290 */ /* 0x000fc600087fe4ff */
[----:B------:R3:W-:Y:S02]  /*0360*/  UTMACCTL.PF [UR10] ;  /* 0x000000000a0079b9 */ /* 0x0007e40008040000 */
[----:B------:R3:W-:Y:S02]  /*0370*/  UTMACCTL.PF [UR8] ;  /* 0x00000000080079b9 */ /* 0x0007e40008040000 */
[----:B------:R3:W-:Y:S02]  /*0380*/  UTMACCTL.PF [UR6] ;  /* 0x00000000060079b9 */ /* 0x0007e40008040000 */
[----:B------:R3:W-:Y:S02]  /*0390*/  UTMACCTL.PF [UR4] ;  /* 0x00000000040079b9 */ /* 0x0007e40008040000 */
[----:B---3--:R-:W-:Y:S01]  /*03a0*/  NOP ;  /* 0x0000000000007918 */ /* 0x008fe20000000000 */
.L_x_5:
[----:B------:R-:W-:Y:S05]  /*03b0*/  BSYNC.RECONVERGENT B0 ;  /* 0x0000000000007941 */ /* 0x000fea0003800200 */
.L_x_4:
[----:B------:R-:W-:Y:S04]  /*03c0*/  BSSY.RECONVERGENT B0, `(.L_x_6) ;  /* 0x000000a000007945 */ /* 0x000fe80003800200 */
[----:B------:R-:W-:Y:S05]  /*03d0*/  @P2 BRA `(.L_x_7) ;  /* 0x0000000000202947 */ /* 0x000fea0003800000 */
[----:B------:R-:W3:Y:S02]  /*03e0*/  LDCU.64 UR4, c[0x0][0x348] ;  /* 0x00006900ff0477ac */ /* 0x000ee40008000a00 */
[----:B---3--:R-:W-:Y:S02]  /*03f0*/  UIADD3 UR6, UP1, UPT, UR4, 0x980, URZ ;  /* 0x0000098004067890 */ /* 0x008fe4000ff3e0ff */
[----:B------:R-:W-:Y:S02]  /*0400*/  UIADD3 UR4, UP0, UPT, UR4, 0xa80, URZ ;  /* 0x00000a8004047890 */ /* 0x000fe4000ff1e0ff */
[----:B------:R-:W-:Y:S02]  /*0410*/  UIADD3.X UR7, UPT, UPT, URZ, UR5, URZ, UP1, !UPT ;  /* 0x00000005ff077290 */ /* 0x000fe40008ffe4ff */
[----:B------:R-:W-:-:S07]  /*0420*/  UIADD3.X UR5, UPT, UPT, URZ, UR5, URZ, UP0, !UPT ;  /* 0x00000005ff057290 */ /* 0x000fce00087fe4ff */
[----:B------:R3:W-:Y:S02]  /*0430*/  UTMACCTL.PF [UR6] ;  /* 0x00000000060079b9 */ /* 0x0007e40008040000 */
[----:B------:R3:W-:Y:S02]  /*0440*/  UTMACCTL.PF [UR4] ;  /* 0x00000000040079b9 */ /* 0x0007e40008040000 */
[----:B---3--:R-:W-:Y:S01]  /*0450*/  NOP ;  /* 0x0000000000007918 */ /* 0x008fe20000000000 */
.L_x_7:
[----:B------:R-:W-:Y:S05]  /*0460*/  BSYNC.RECONVERGENT B0 ;  /* 0x0000000000007941 */ /* 0x000fea0003800200 */
.L_x_6:
[----:B------:R-:W3:Y:S01]  /*0470*/  LDCU.64 UR4, c[0x0][0xc88] ;  /* 0x00019100ff0477ac */ /* 0x000ee20008000a00 */
[----:B------:R-:W-:Y:S01]  /*0480*/  ISETP.NE.AND.EX P1, PT, RZ, UR13, PT, P1 ;  /* 0x0000000dff007c0c */ /* 0x000fe2000bf25310 */
[----:B------:R-:W-:Y:S01]  /*0490*/  UPLOP3.LUT UP5, UPT, UPT, UPT, UPT, 0x80, 0x8 ;  /* 0x000000000008789c */ /* 0x000fe20003faf070 */
[----:B---3--:R-:W-:-:S04]  /*04a0*/  ISETP.NE.U32.AND P2, PT, RZ, UR4, PT ;  /* 0x00000004ff007c0c */ /* 0x008fc8000bf45070 */
[----:B------:R-:W-:-:S13]  /*04b0*/  ISETP.NE.AND.EX P2, PT, RZ, UR5, PT, P2 ;  /* 0x00000005ff007c0c */ /* 0x000fda000bf45320 */
[----:B------:R-:W-:Y:S05]  /*04c0*/  @P2 BRA P1, `(.L_x_8) ;  /* 0x0000000000282947 */ /* 0x000fea0000800000 */
[----:B------:R-:W-:Y:S01]  /*04d0*/  UISETP.NE.U32.AND UP0, UPT, UR12, URZ, UPT ;  /* 0x000000ff0c00728c */ /* 0x000fe2000bf05070 */
[----:B-----5:R-:W-:Y:S01]  /*04e0*/  FSETP.NEU.AND P1, PT, R41, RZ, PT ;  /* 0x000000ff2900720b */ /* 0x020fe20003f2d000 */
[----:B------:R-:W-:Y:S02]  /*04f0*/  UISETP.NE.U32.AND UP2, UPT, UR4, URZ, UPT ;  /* 0x000000ff0400728c */ /* 0x000fe4000bf45070 */
[----:B------:R-:W-:Y:S02]  /*0500*/  UISETP.NE.AND.EX UP1, UPT, UR13, URZ, UPT, UP0 ;  /* 0x000000ff0d00728c */ /* 0x000fe4000bf25300 */
[----:B------:R-:W-:-:S04]  /*0510*/  UISETP.NE.AND.EX UP0, UPT, UR5, URZ, UPT, UP2 ;  /* 0x000000ff0500728c */ /* 0x000fc8000bf05320 */
[----:B------:R-:W-:-:S04]  /*0520*/  USEL UR4, URZ, 0xffffffff, UP0 ;  /* 0xffffffffff047887 */ /* 0x000fc80008000000 */
[----:B------:R-:W-:Y:S01]  /*0530*/  VOTEU.ANY UP0, P1 ;  /* 0x0000000000ff7886 */ /* 0x000fe20000800100 */
[----:B------:R-:W-:-:S04]  /*0540*/  @!UP1 USEL UR4, URZ, 0xffffffff, UP0 ;  /* 0xffffffffff049887 */ /* 0x000fc80008000000 */
[----:B------:R-:W-:-:S04]  /*0550*/  ULOP3.LUT UR4, UR4, 0x1, URZ, 0xc0, !UPT ;  /* 0x0000000104047892 */ /* 0x000fc8000f8ec0ff */
[----:B------:R-:W-:-:S11]  /*0560*/  UISETP.NE.U32.AND UP5, UPT, UR4, 0x1, UPT ;  /* 0x000000010400788c */ /* 0x000fd6000bfa5070 */
.L_x_8:
[----:B------:R-:W3:Y:S01]  /*0570*/  SHFL.IDX PT, R0, R89, RZ, 0x1f ;  /* 0x00001fff59007589 */ /* 0x000ee200000e0000 */
[----:B------:R-:W-:-:S04]  /*0580*/  UISETP.NE.AND UP0, UPT, UR24, 0x2, UPT ;  /* 0x000000021800788c */ /* 0x000fc8000bf05270 */
[----:B------:R-:W-:Y:S02]  /*0590*/  UISETP.EQ.AND UP1, UPT, UR73, URZ, !UP0 ;  /* 0x000000ff4900728c */ /* 0x000fe4000c722270 */
[----:B------:R-:W-:-:S04]  /*05a0*/  USEL UR52, URZ, 0x1, UP0 ;  /* 0x00000001ff347887 */ /* 0x000fc80008000000 */
[----:B------:R-:W-:Y:S02]  /*05b0*/  PLOP3.LUT P4, PT, P0, PT, UP1, 0x80, 0x8 ;  /* 0x000000000008781c */ /* 0x000fe4000078f018 */
[----:B---3--:R-:W-:-:S13]  /*05c0*/  ISETP.NE.AND P1, PT, R0, RZ, PT ;  /* 0x000000ff0000720c */ /* 0x008fda0003f25270 */
[----:B------:R-:W-:Y:S05]  /*05d0*/  @P1 BRA `(.L_x_9) ;  /* 0x0000000000881947 */ /* 0x000fea0003800000 */
[----:B------:R-:W-:Y:S01]  /*05e0*/  ELECT P1, URZ, PT ;  /* 0x0000000000ff782f */ /* 0x000fe20003820000 */
[----:B------:R-:W-:-:S12]  /*05f0*/  BSSY.RECONVERGENT B0, `(.L_x_9) ;  /* 0x0000020000007945 */ /* 0x000fd80003800200 */
[----:B------:R-:W-:Y:S05]  /*0600*/  @!P1 BRA `(.L_x_10) ;  /* 0x0000000000789947 */ /* 0x000fea0003800000 */
[----:B------:R-:W-:Y:S01]  /*0610*/  UMOV UR4, 0x400 ;  /* 0x0000040000047882 */ /* 0x000fe20000000000 */
[----:B------:R-:W-:Y:S01]  /*0620*/  UMOV UR8, 0x1 ;  /* 0x0000000100087882 */ /* 0x000fe20000000000 */
[----:B------:R-:W-:Y:S01]  /*0630*/  UMOV UR6, 0x3 ;  /* 0x0000000300067882 */ /* 0x000fe20000000000 */
[----:B------:R-:W-:Y:S02]  /*0640*/  ULEA UR4, UR60, UR4, 0x18 ;  /* 0x000000043c047291 */ /* 0x000fe4000f8ec0ff */
[----:B------:R-:W-:-:S04]  /*0650*/  UIADD3 UR8, UPT, UPT, -UR8, 0x100000, URZ ;  /* 0x0010000008087890 */ /* 0x000fc8000fffe1ff */
[----:B------:R-:W-:Y:S02]  /*0660*/  USHF.L.U32 UR9, UR8, 0xb, URZ ;  /* 0x0000000b08097899 */ /* 0x000fe400080006ff */
[----:B------:R-:W-:Y:S02]  /*0670*/  USHF.L.U32 UR8, UR8, 0x1, URZ ;  /* 0x0000000108087899 */ /* 0x000fe400080006ff */
[----:B------:R-:W-:-:S04]  /*0680*/  UIADD3 UR6, UPT, UPT, -UR6, 0x100000, URZ ;  /* 0x0010000006067890 */ /* 0x000fc8000fffe1ff */
[----:B------:R-:W-:Y:S02]  /*0690*/  USHF.L.U32 UR7, UR6, 0xb, URZ ;  /* 0x0000000b06077899 */ /* 0x000fe400080006ff */
[----:B------:R-:W-:Y:S01]  /*06a0*/  USHF.L.U32 UR6, UR6, 0x1, URZ ;  /* 0x0000000106067899 */ /* 0x000fe200080006ff */
[----:B------:R-:W3:Y:S03]  /*06b0*/  FENCE.VIEW.ASYNC.S ;  /* 0x00000000000073c6 */ /* 0x000ee60000000000 */
[----:B---3--:R3:W4:Y:S08]  /*06c0*/  SYNCS.EXCH.64 URZ, [UR4], UR8 ;  /* 0x0000000804ff75b2 */ /* 0x0087300008000100 */
[----:B------:R3:W1:Y:S01]  /*06d0*/  SYNCS.EXCH.64 URZ, [UR4+0x48], UR6 ;  /* 0x0000480604ff75b2 */ /* 0x0006620008000100 */
        /* <DEDUP_REMOVED lines=15> */
[----:B------:R3:W1:Y:S02]  /*07d0*/  SYNCS.EXCH.64 URZ, [UR4+0x88], UR6 ;  /* 0x0000880604ff75b2 */ /* 0x0006640008000100 */
[----:B---34-:R-:W-:Y:S01]  /*07e0*/  NOP ;  /* 0x0000000000007918 */ /* 0x018fe20000000000 */
.L_x_10:
[----:B------:R-:W-:Y:S05]  /*07f0*/  BSYNC.RECONVERGENT B0 ;  /* 0x0000000000007941 */ /* 0x000fea0003800200 */
.L_x_9:
[----:B------:R-:W3:Y:S01]  /*0800*/  SHFL.IDX PT, R0, R89, RZ, 0x1f ;  /* 0x00001fff59007589 */ /* 0x000ee200000e0000 */
[----:B------:R-:W-:Y:S01]  /*0810*/  NOP ;  /* 0x0000000000007918 */ /* 0x000fe20000000000 */
[----:B---3--:R-:W-:-:S13]  /*0820*/  ISETP.NE.AND P1, PT, R0, 0x1, PT ;  /* 0x000000010000780c */ /* 0x008fda0003f25270 */
[----:B------:R-:W-:Y:S05]  /*0830*/  @P1 BRA `(.L_x_11) ;  /* 0x00000000004c1947 */ /* 0x000fea0003800000 */
        /* <DEDUP_REMOVED lines=10> */
[----:B------:R-:W-:Y:S01]  /*08e0*/  ELECT P1, URZ, PT ;  /* 0x0000000000ff782f */ /* 0x000fe20003820000 */
[----:B------:R-:W3:Y:S02]  /*08f0*/  FENCE.VIEW.ASYNC.S ;  /* 0x00000000000073c6 */ /* 0x000ee40000000000 */
[----:B---3--:R3:W4:Y:S08]  /*0900*/  SYNCS.EXCH.64 URZ, [UR4+0x90], UR8 ;  /* 0x0000900804ff75b2 */ /* 0x0087300008000100 */
[----:B------:R3:W1:Y:S01]  /*0910*/  SYNCS.EXCH.64 URZ, [UR4+0xa8], UR6 ;  /* 0x0000a80604ff75b2 */ /* 0x0006620008000100 */
[----:B------:R3:W1:Y:S01]  /*0920*/  SYNCS.EXCH.64 URZ, [UR4+0x98], UR8 ;  /* 0x0000980804ff75b2 */ /* 0x0006620008000100 */
[----:B------:R3:W1:Y:S01]  /*0930*/  SYNCS.EXCH.64 URZ, [UR4+0xb0], UR6 ;  /* 0x0000b00604ff75b2 */ /* 0x0006620008000100 */
[----:B------:R3:W1:Y:S01]  /*0940*/  SYNCS.EXCH.64 URZ, [UR4+0xa0], UR8 ;  /* 0x0000a00804ff75b2 */ /* 0x0006620008000100 */
[----:B------:R3:W1:Y:S01]  /*0950*/  SYNCS.EXCH.64 URZ, [UR4+0xb8], UR6 ;  /* 0x0000b80604ff75b2 */ /* 0x0006620008000100 */
[----:B------:R-:W-:Y:S01]  /*0960*/  NOP ;  /* 0x0000000000007918 */ /* 0x000fe20000000000 */
.L_x_11:
[----:B------:R-:W2:Y:S01]  /*0970*/  SHFL.IDX PT, R0, R89, RZ, 0x1f ;  /* 0x00001fff59007589 */ /* 0x000ea200000e0000 */
[----:B------:R-:W-:Y:S01]  /*0980*/  NOP ;  /* 0x0000000000007918 */ /* 0x000fe20000000000 */
[----:B--2---:R-:W-:-:S13]  /*0990*/  ISETP.NE.AND P1, PT, R0, 0x3, PT ;  /* 0x000000030000780c */ /* 0x004fda0003f25270 */
[----:B------:R-:W-:Y:S05]  /*09a0*/  @P1 BRA `(.L_x_12) ;  /* 0x00000000002c1947 */ /* 0x000fea0003800000 */
[----:B---3--:R-:W-:Y:S01]  /*09b0*/  UMOV UR6, 0x400 ;  /* 0x0000040000067882 */ /* 0x008fe20000000000 */
[----:B------:R-:W-:Y:S01]  /*09c0*/  UMOV UR4, 0x20 ;  /* 0x0000002000047882 */ /* 0x000fe20000000000 */
[----:B------:R-:W-:Y:S02]  /*09d0*/  ULEA UR6, UR60, UR6, 0x18 ;  /* 0x000000063c067291 */ /* 0x000fe4000f8ec0ff */
[----:B------:R-:W-:-:S04]  /*09e0*/  UIADD3 UR4, UPT, UPT, -UR4, 0x100000, URZ ;  /* 0x0010000004047890 */ /* 0x000fc8000fffe1ff */
[----:B------:R-:W-:Y:S02]  /*09f0*/  USHF.L.U32 UR5, UR4, 0xb, URZ ;  /* 0x0000000b04057899 */ /* 0x000fe400080006ff */
[----:B------:R-:W-:Y:S01]  /*0a00*/  USHF.L.U32 UR4, UR4, 0x1, URZ ;  /* 0x0000000104047899 */ /* 0x000fe200080006ff */
[----:B------:R-:W-:Y:S01]  /*0a10*/  ELECT P1, URZ, PT ;  /* 0x0000000000ff782f */ /* 0x000fe20003820000 */
[----:B------:R-:W2:Y:S10]  /*0a20*/  FENCE.VIEW.ASYNC.S ;  /* 0x00000000000073c6 */ /* 0x000eb40000000000 */
[----:B--2---:R2:W3:Y:S01]  /*0a30*/  SYNCS.EXCH.64 URZ, [UR6+0xc0], UR4 ;  /* 0x0000c00406ff75b2 */ /* 0x0044e20008000100 */
[----:B------:R2:W1:Y:S01]  /*0a40*/  SYNCS.EXCH.64 URZ, [UR6+0xc8], UR4 ;  /* 0x0000c80406ff75b2 */ /* 0x0004620008000100 */
[----:B------:R-:W-:Y:S01]  /*0a50*/  NOP ;  /* 0x0000000000007918 */ /* 0x000fe20000000000 */
.L_x_12:
[----:B------:R-:W4:Y:S01]  /*0a60*/  SHFL.IDX PT, R0, R89, RZ, 0x1f ;  /* 0x00001fff59007589 */ /* 0x000f2200000e0000 */
[----:B------:R-:W-:Y:S01]  /*0a70*/  NOP ;  /* 0x0000000000007918 */ /* 0x000fe20000000000 */
[----:B----4-:R-:W-:-:S13]  /*0a80*/  ISETP.NE.AND P1, PT, R0, 0x4, PT ;  /* 0x000000040000780c */ /* 0x010fda0003f25270 */
[----:B------:R-:W-:Y:S05]  /*0a90*/  @P1 BRA `(.L_x_13) ;  /* 0x0000000000481947 */ /* 0x000fea0003800000 */
[----:B--23--:R-:W-:Y:S01]  /*0aa0*/  UMOV UR4, 0x720 ;  /* 0x0000072000047882 */ /* 0x00cfe20000000000 */
[----:B------:R-:W-:Y:S01]  /*0ab0*/  UMOV UR6, 0x400 ;  /* 0x0000040000067882 */ /* 0x000fe20000000000 */
[----:B------:R-:W-:Y:S01]  /*0ac0*/  USEL UR4, UR4, 0x620, UP5 ;  /* 0x0000062004047887 */ /* 0x000fe2000a800000 */
        /* <DEDUP_REMOVED lines=9> */
[----:B------:R-:W2:Y:S02]  /*0b60*/  FENCE.VIEW.ASYNC.S ;  /* 0x00000000000073c6 */ /* 0x000ea40000000000 */
[----:B--2---:R4:W2:Y:S08]  /*0b70*/  SYNCS.EXCH.64 URZ, [UR6+0xd0], UR8 ;  /* 0x0000d00806ff75b2 */ /* 0x0048b00008000100 */
[----:B------:R4:W3:Y:S01]  /*0b80*/  SYNCS.EXCH.64 URZ, [UR6+0xe0], UR4 ;  /* 0x0000e00406ff75b2 */ /* 0x0008e20008000100 */
[----:B------:R4:W1:Y:S01]  /*0b90*/  SYNCS.EXCH.64 URZ, [UR6+0xd8], UR8 ;  /* 0x0000d80806ff75b2 */ /* 0x0008620008000100 */
[----:B------:R4:W1:Y:S02]  /*0ba0*/  SYNCS.EXCH.64 URZ, [UR6+0xe8], UR4 ;  /* 0x0000e80406ff75b2 */ /* 0x0008640008000100 */
[----:B----4-:R-:W-:Y:S01]  /*0bb0*/  NOP ;  /* 0x0000000000007918 */ /* 0x010fe20000000000 */
.L_x_13:
[----:B------:R-:W4:Y:S01]  /*0bc0*/  SHFL.IDX PT, R0, R89, RZ, 0x1f ;  /* 0x00001fff59007589 */ /* 0x000f2200000e0000 */
[----:B------:R-:W-:Y:S01]  /*0bd0*/  NOP ;  /* 0x0000000000007918 */ /* 0x000fe20000000000 */
[----:B----4-:R-:W-:-:S13]  /*0be0*/  ISETP.NE.AND P1, PT, R0, 0x5, PT ;  /* 0x000000050000780c */ /* 0x010fda0003f25270 */
[----:B------:R-:W-:Y:S05]  /*0bf0*/  @P1 BRA `(.L_x_14) ;  /* 0x0000000000441947 */ /* 0x000fea0003800000 */
[----:B--23--:R-:W-:Y:S01]  /*0c00*/  UMOV UR4, 0x400 ;  /* 0x0000040000047882 */ /* 0x00cfe20000000000 */
        /* <DEDUP_REMOVED lines=16> */
.L_x_14:
[----:B------:R-:W4:Y:S01]  /*0d10*/  SHFL.IDX PT, R0, R89, RZ, 0x1f ;  /* 0x00001fff59007589 */ /* 0x000f2200000e0000 */
[----:B------:R-:W-:Y:S01]  /*0d20*/  ISETP.NE.OR P0, PT, RZ, UR24, !P0 ;  /* 0x00000018ff007c0c */ /* 0x000fe2000c705670 */
[----:B------:R-:W-:Y:S01]  /*0d30*/  NOP ;  /* 0x0000000000007918 */ /* 0x000fe20000000000 */
[----:B----4-:R-:W-:-:S13]  /*0d40*/  ISETP.NE.AND P1, PT, R0, 0x3, PT ;  /* 0x000000030000780c */ /* 0x010fda0003f25270 */
[----:B------:R-:W-:Y:S05]  /*0d50*/  @P1 BRA `(.L_x_15) ;  /* 0x0000000000341947 */ /* 0x000fea0003800000 */
[----:B--23--:R-:W-:Y:S01]  /*0d60*/  UMOV UR4, 0x400 ;  /* 0x0000040000047882 */ /* 0x00cfe20000000000 */
[----:B------:R-:W-:Y:S01]  /*0d70*/  UMOV UR6, 0x20 ;  /* 0x0000002000067882 */ /* 0x000fe20000000000 */
[----:B------:R-:W-:Y:S02]  /*0d80*/  ULEA UR4, UR60, UR4, 0x18 ;  /* 0x000000043c047291 */ /* 0x000fe4000f8ec0ff */
[----:B------:R-:W-:-:S04]  /*0d90*/  UIADD3 UR6, UPT, UPT, -UR6, 0x100000, URZ ;  /* 0x0010000006067890 */ /* 0x000fc8000fffe1ff */
[----:B------:R-:W-:Y:S02]  /*0da0*/  USHF.L.U32 UR7, UR6, 0xb, URZ ;  /* 0x0000000b06077899 */ /* 0x000fe400080006ff */
[----:B------:R-:W-:Y:S01]  /*0db0*/  USHF.L.U32 UR6, UR6, 0x1, URZ ;  /* 0x0000000106067899 */ /* 0x000fe200080006ff */
[----:B------:R-:W-:Y:S01]  /*0dc0*/  ELECT P1, URZ, PT ;  /* 0x0000000000ff782f */ /* 0x000fe20003820000 */
[----:B------:R-:W2:Y:S10]  /*0dd0*/  FENCE.VIEW.ASYNC.S ;  /* 0x00000000000073c6 */ /* 0x000eb40000000000 */
[----:B--2---:R4:W2:Y:S01]  /*0de0*/  SYNCS.EXCH.64 URZ, [UR4+0x110], UR6 ;  /* 0x0001100604ff75b2 */ /* 0x0048a20008000100 */
[----:B------:R4:W3:Y:S01]  /*0df0*/  SYNCS.EXCH.64 URZ, [UR4+0x120], UR6 ;  /* 0x0001200604ff75b2 */ /* 0x0008e20008000100 */
[----:B------:R4:W1:Y:S01]  /*0e00*/  SYNCS.EXCH.64 URZ, [UR4+0x118], UR6 ;  /* 0x0001180604ff75b2 */ /* 0x0008620008000100 */
[----:B------:R4:W1:Y:S02]  /*0e10*/  SYNCS.EXCH.64 URZ, [UR4+0x128], UR6 ;  /* 0x0001280604ff75b2 */ /* 0x0008640008000100 */
[----:B----4-:R-:W-:Y:S01]  /*0e20*/  NOP ;  /* 0x0000000000007918 */ /* 0x010fe20000000000 */
.L_x_15:
[----:B------:R-:W-:Y:S01]  /*0e30*/  VOTEU.ALL UP0, P0 ;  /* 0x0000000000ff7886 */ /* 0x000fe20000000000 */
[----:B--23--:R-:W-:Y:S01]  /*0e40*/  UMOV UR4, 0x20 ;  /* 0x0000002000047882 */ /* 0x00cfe20000000000 */
[----:B------:R-:W2:Y:S01]  /*0e50*/  LDCU UR30, c[0x0][0x36c] ;  /* 0x00006d80ff1e77ac */ /* 0x000ea20008000800 */
[----:B------:R-:W-:Y:S01]  /*0e60*/  NOP ;  /* 0x0000000000007918 */ /* 0x000fe20000000000 */
[----:B------:R-:W-:Y:S01]  /*0e70*/  LOP3.LUT R0, R95, 0x1f, RZ, 0xc0, !PT ;  /* 0x0000001f5f007812 */ /* 0x000fe200078ec0ff */
[----:B------:R-:W-:Y:S01]  /*0e80*/  @!UP0 UMOV UR6, 0x400 ;  /* 0x0000040000068882 */ /* 0x000fe20000000000 */
[----:B------:R-:W-:-:S04]  /*0e90*/  @!UP0 UIADD3 UR4, UPT, UPT, -UR4, 0x100000, URZ ;  /* 0x0010000004048890 */ /* 0x000fc8000fffe1ff */
[----:B------:R-:W-:Y:S02]  /*0ea0*/  @!UP0 USHF.L.U32 UR5, UR4, 0xb, URZ ;  /* 0x0000000b04058899 */ /* 0x000fe400080006ff */
[----:B------:R-:W-:Y:S02]  /*0eb0*/  @!UP0 USHF.L.U32 UR4, UR4, 0x1, URZ ;  /* 0x0000000104048899 */ /* 0x000fe400080006ff */
[----:B------:R-:W-:Y:S01]  /*0ec0*/  @!UP0 ULEA UR6, UR60, UR6, 0x18 ;  /* 0x000000063c068291 */ /* 0x000fe2000f8ec0ff */
[----:B------:R-:W-:Y:S01]  /*0ed0*/  VOTEU.ALL UP0, P0 ;  /* 0x0000000000ff7886 */ /* 0x000fe20000000000 */
[----:B------:R-:W-:Y:S02]  /*0ee0*/  UISETP.NE.AND UP6, UPT, UR24, URZ, UPT ;  /* 0x000000ff1800728c */ /* 0x000fe4000bfc5270 */
[----:B--2---:R-:W-:Y:S01]  /*0ef0*/  UISETP.EQ.U32.AND UP1, UPT, UR30, 0x1, UPT ;  /* 0x000000011e00788c */ /* 0x004fe2000bf22070 */
[----:B------:R-:W2:Y:S07]  /*0f00*/  FENCE.VIEW.ASYNC.S ;  /* 0x00000000000073c6 */ /* 0x000eae0000000000 */
[----:B--2---:R2:W3:Y:S01]  /*0f10*/  @!UP0 SYNCS.EXCH.64 URZ, [UR6+0x130], UR4 ;  /* 0x0001300406ff85b2 */ /* 0x0044e20008000100 */
[----:B------:R-:W-:Y:S05]  /*0f20*/  BRA.U !UP1, `(.L_x_16) ;  /* 0x0000000109087547 */ /* 0x000fea000b800000 */
[----:B-1-3--:R-:W-:Y:S01]  /*0f30*/  UCGABAR_ARV ;  /* 0x00000000000079c7 */ /* 0x00afe20008000000 */
[----:B------:R-:W-:Y:S05]  /*0f40*/  BRA `(.L_x_17) ;  /* 0x0000000000047947 */ /* 0x000fea0003800000 */
.L_x_16:
[----:B-1-3--:R-:W-:Y:S01]  /*0f50*/  NOP ;  /* 0x0000000000007918 */ /* 0x00afe20000000000 */
.L_x_17:
[----:B------:R-:W1:Y:S01]  /*0f60*/  S2UR UR70, SR_CTAID.X ;  /* 0x00000000004679c3 */ /* 0x000e620000002500 */
[----:B------:R-:W-:-:S05]  /*0f70*/  CS2R.32 R91, SR_CgaSize ;  /* 0x00000000005b7805 */ /* 0x000fca0000008a00 */
[----:B------:R-:W-:-:S05]  /*0f80*/  IMAD R91, R91, -0xa0, RZ ;  /* 0xffffff605b5b7824 */ /* 0x000fca00078e02ff */
[----:B--2---:R-:W-:-:S14]  /*0f90*/  R2UR UR4, R91 ;  /* 0x000000005b0472ca */ /* 0x004fdc00000e0000 */
[----:B------:R-:W2:Y:S01]  /*0fa0*/  LDCU UR4, c[0x0][UR4+0x2b0] ;  /* 0x00005600040477ac */ /* 0x000ea20008000800 */
[----:B------:R-:W-:-:S05]  /*0fb0*/  CS2R.32 R91, SR_CgaSize ;  /* 0x00000000005b7805 */ /* 0x000fca0000008a00 */
[----:B------:R-:W-:-:S05]  /*0fc0*/  IMAD R91, R91, -0xa0, RZ ;  /* 0xffffff605b5b7824 */ /* 0x000fca00078e02ff */
[----:B------:R-:W-:-:S14]  /*0fd0*/  R2UR UR5, R91 ;  /* 0x000000005b0572ca */ /* 0x000fdc00000e0000 */
[----:B------:R-:W3:Y:S01]  /*0fe0*/  LDCU UR5, c[0x0][UR5+0x2b4] ;  /* 0x00005680050577ac */ /* 0x000ee20008000800 */
[----:B------:R-:W4:Y:S01]  /*0ff0*/  S2UR UR25, SR_CTAID.Y ;  /* 0x00000000001979c3 */ /* 0x000f220000002600 */
[----:B------:R-:W-:-:S05]  /*1000*/  CS2R.32 R91, SR_CgaSize ;  /* 0x00000000005b7805 */ /* 0x000fca0000008a00 */
[----:B------:R-:W-:-:S05]  /*1010*/  IMAD R91, R91, -0xa0, RZ ;  /* 0xffffff605b5b7824 */ /* 0x000fca00078e02ff */
[----:B------:R-:W-:-:S14]  /*1020*/  R2UR UR9, R91 ;  /* 0x000000005b0972ca */ /* 0x000fdc00000e0000 */
[----:B------:R-:W3:Y:S01]  /*1030*/  LDCU UR9, c[0x0][UR9+0x2a0] ;  /* 0x00005400090977ac */ /* 0x000ee20008000800 */
[----:B------:R-:W-:-:S05]  /*1040*/  CS2R.32 R91, SR_CgaSize ;  /* 0x00000000005b7805 */ /* 0x000fca0000008a00 */
[----:B------:R-:W-:-:S05]  /*1050*/  IMAD R91, R91, -0xa0, RZ ;  /* 0xffffff605b5b7824 */ /* 0x000fca00078e02ff */
[----:B------:R-:W-:-:S14]  /*1060*/  R2UR UR10, R91 ;  /* 0x000000005b0a72ca */ /* 0x000fdc00000e0000 */
[----:B------:R-:W3:Y:S01]  /*1070*/  LDCU UR10, c[0x0][UR10+0x2a4] ;  /* 0x000054800a0a77ac */ /* 0x000ee20008000800 */
[----:B------:R-:W-:Y:S02]  /*1080*/  ULOP3.LUT UR6, UR60, 0x4, URZ, 0xc0, !UPT ;  /* 0x000000043c067892 */ /* 0x000fe4000f8ec0ff */
[----:B------:R-:W-:Y:S02]  /*1090*/  USHF.R.U32.HI UR11, URZ, 0x1, UR60 ;  /* 0x00000001ff0b7899 */ /* 0x000fe4000801163c */
[----:B------:R-:W-:Y:S02]  /*10a0*/  UISETP.GT.U32.AND UP0, UPT, UR6, 0xffff, UPT ;  /* 0x0000ffff0600788c */ /* 0x000fe4000bf04070 */
[----:B------:R-:W-:Y:S01]  /*10b0*/  USHF.R.U32.HI UR53, URZ, 0x2, UR60 ;  /* 0x00000002ff357899 */ /* 0x000fe2000801163c */
[----:B-1----:R-:W-:Y:S01]  /*10c0*/  I2FP.F32.U32 R3, UR70 ;  /* 0x0000004600037c45 */ /* 0x002fe20008201000 */
[----:B------:R-:W-:Y:S02]  /*10d0*/  USHF.L.U32 UR49, UR60, 0xb, URZ ;  /* 0x0000000b3c317899 */ /* 0x000fe400080006ff */
[----:B------:R-:W-:-:S02]  /*10e0*/  USHF.L.U32 UR48, UR60, 0xa, URZ ;  /* 0x0000000a3c307899 */ /* 0x000fc400080006ff */
[----:B--2---:R-:W-:Y:S01]  /*10f0*/  FMUL R3, R3, UR4 ;  /* 0x0000000403037c20 */ /* 0x004fe20008400000 */
[----:B------:R-:W-:Y:S01]  /*1100*/  ULOP3.LUT UR4, UR73, 0x4, UR60, 0xf8, !UPT ;  /* 0x0000000449047892 */ /* 0x000fe2000f8ef83c */
[----:B----4-:R-:W-:Y:S01]  /*1110*/  I2FP.F32.U32 R2, UR25 ;  /* 0x0000001900027c45 */ /* 0x010fe20008201000 */
[----:B------:R-:W-:-:S03]  /*1120*/  USHF.L.U32 UR51, UR60, 0x7, URZ ;  /* 0x000000073c337899 */ /* 0x000fc600080006ff */
[----:B------:R-:W1:Y:S01]  /*1130*/  F2I.U32.TRUNC.NTZ R3, R3 ;  /* 0x0000000300037305 */ /* 0x000e62000020f000 */
[----:B------:R-:W-:Y:S01]  /*1140*/  UISETP.GT.U32.AND UP1, UPT, UR4, 0xffff, UPT ;  /* 0x0000ffff0400788c */ /* 0x000fe2000bf24070 */
[----:B---3--:R-:W-:Y:S01]  /*1150*/  FMUL R2, R2, UR5 ;  /* 0x0000000502027c20 */ /* 0x008fe20008400000 */
[----:B------:R-:W-:Y:S02]  /*1160*/  ULOP3.LUT UR5, UR60, 0x3, URZ, 0xc0, !UPT ;  /* 0x000000033c057892 */ /* 0x000fe4000f8ec0ff */
[----:B------:R-:W-:Y:S02]  /*1170*/  USEL UR47, UR4, 0xffff, !UP1 ;  /* 0x0000ffff042f7887 */ /* 0x000fe4000c800000 */
[----:B------:R-:W-:Y:S01]  /*1180*/  UISETP.GT.U32.AND UP2, UPT, UR5, 0xffff, UPT ;  /* 0x0000ffff0500788c */ /* 0x000fe2000bf44070 */
[----:B------:R-:W2:Y:S01]  /*1190*/  F2I.U32.TRUNC.NTZ R2, R2 ;  /* 0x0000000200027305 */ /* 0x000ea2000020f000 */
[----:B------:R-:W-:Y:S02]  /*11a0*/  USHF.L.U32 UR50, UR60, 0x8, URZ ;  /* 0x000000083c327899 */ /* 0x000fe400080006ff */
[----:B------:R-:W-:Y:S01]  /*11b0*/  USEL UR41, UR5, 0xffff, !UP2 ;  /* 0x0000ffff05297887 */ /* 0x000fe2000d000000 */
[----:B------:R-:W-:Y:S01]  /*11c0*/  UMOV UR12, 0x11 ;  /* 0x00000011000c7882 */ /* 0x000fe20000000000 */
[----:B------:R-:W-:Y:S01]  /*11d0*/  UMOV UR13, 0x5 ;  /* 0x00000005000d7882 */ /* 0x000fe20000000000 */
[----:B-1----:R-:W-:Y:S01]  /*11e0*/  R2UR UR7, R3 ;  /* 0x00000000030772ca */ /* 0x002fe200000e0000 */
[----:B------:R-:W-:Y:S01]  /*11f0*/  UMOV UR14, 0xf ;  /* 0x0000000f000e7882 */ /* 0x000fe20000000000 */
[----:B------:R-:W-:Y:S01]  /*1200*/  PRMT R3, RZ, 0x7610, R3 ;  /* 0x00007610ff037816 */ /* 0x000fe20000000003 */
[----:B------:R-:W1:Y:S01]  /*1210*/  LDCU UR27, c[0x0][0xf24] ;  /* 0x0001e480ff1b77ac */ /* 0x000e620008000800 */
[----:B------:R-:W3:Y:S01]  /*1220*/  LDCU UR40, c[0x0][0xf24] ;  /* 0x0001e480ff2877ac */ /* 0x000ee20008000800 */
[----:B--2---:R-:W-:-:S02]  /*1230*/  R2UR UR8, R2 ;  /* 0x00000000020872ca */ /* 0x004fc400000e0000 */
[----:B------:R-:W-:Y:S01]  /*1240*/  PRMT R2, RZ, 0x7610, R2 ;  /* 0x00007610ff027816 */ /* 0x000fe20000000002 */
[----:B------:R-:W2:Y:S05]  /*1250*/  LDCU UR29, c[0x0][0xf30] ;  /* 0x0001e600ff1d77ac */ /* 0x000eaa0008000800 */
[----:B------:R-:W-:Y:S01]  /*1260*/  UIADD3 UR5, UPT, UPT, -UR7, URZ, URZ ;  /* 0x000000ff07057290 */ /* 0x000fe2000fffe1ff */
[----:B------:R-:W-:Y:S01]  /*1270*/  UMOV UR26, UR70 ;  /* 0x00000046001a7c82 */ /* 0x000fe20008000000 */
[----:B------:R-:W-:Y:S02]  /*1280*/  USEL UR46, UR6, 0xffff, !UP0 ;  /* 0x0000ffff062e7887 */ /* 0x000fe4000c000000 */
[----:B------:R-:W-:-:S02]  /*1290*/  UIMAD UR5, UR9, UR5, UR70 ;  /* 0x00000005090572a4 */ /* 0x000fc4000f8e0246 */
[----:B------:R-:W-:-:S04]  /*12a0*/  UIADD3 UR4, UPT, UPT, -UR8, URZ, URZ ;  /* 0x000000ff08047290 */ /* 0x000fc8000fffe1ff */
[----:B------:R-:W-:Y:S01]  /*12b0*/  UIMAD UR4, UR10, UR4, UR25 ;  /* 0x000000040a0472a4 */ /* 0x000fe2000f8e0219 */
[----:B------:R-:W-:-:S05]  /*12c0*/  IMAD.U32 R91, RZ, RZ, UR5 ;  /* 0x00000005ff5b7e24 */ /* 0x000fca000f8e00ff */
[----:B------:R-:W-:Y:S01]  /*12d0*/  IMAD.U32 R90, RZ, RZ, UR4 ;  /* 0x00000004ff5a7e24 */ /* 0x000fe2000f8e00ff */
[----:B-123--:R-:W-:Y:S06]  /*12e0*/  BRA.U UP6, `(.L_x_18) ;  /* 0x00000001066c7547 */ /* 0x00efec000b800000 */
[----:B------:R-:W-:Y:S02]  /*12f0*/  R2UR UR15, R90 ;  /* 0x000000005a0f72ca */ /* 0x000fe400000e0000 */
[----:B------:R-:W-:-:S11]  /*1300*/  R2UR UR5, R91 ;  /* 0x000000005b0572ca */ /* 0x000fd600000e0000 */
[----:B------:R-:W-:Y:S02]  /*1310*/  UISETP.NE.AND UP0, UPT, UR15, URZ, UPT ;  /* 0x000000ff0f00728c */ /* 0x000fe4000bf05270 */
[----:B------:R-:W-:Y:S02]  /*1320*/  UISETP.NE.AND UP2, UPT, UR15, 0x1, UPT ;  /* 0x000000010f00788c */ /* 0x000fe4000bf45270 */
[----:B------:R-:W-:Y:S02]  /*1330*/  ULOP3.LUT UR4, UR5, 0x2, URZ, 0x3c, !UPT ;  /* 0x0000000205047892 */ /* 0x000fe4000f8e3cff */
[----:B------:R-:W-:Y:S02]  /*1340*/  UISETP.GT.U32.AND UP4, UPT, UR5, 0x1, UP0 ;  /* 0x000000010500788c */ /* 0x000fe40008784070 */
[----:B------:R-:W-:Y:S02]  /*1350*/  UISETP.GT.U32.AND UP3, UPT, UR5, 0x1, UP2 ;  /* 0x000000010500788c */ /* 0x000fe40009764070 */
[----:B------:R-:W-:-:S02]  /*1360*/  UISETP.GT.U32.AND UP1, UPT, UR4, 0x1, UP0 ;  /* 0x000000010400788c */ /* 0x000fc40008724070 */
[----:B------:R-:W-:Y:S02]  /*1370*/  ULOP3.LUT UR10, UR5, 0xfffffffe, URZ, 0xc0, !UPT ;  /* 0xfffffffe050a7892 */ /* 0x000fe4000f8ec0ff */
[----:B------:R-:W-:Y:S02]  /*1380*/  UISETP.GT.U32.AND UP0, UPT, UR4, 0x1, UP2 ;  /* 0x000000010400788c */ /* 0x000fe40009704070 */
[----:B------:R-:W-:Y:S02]  /*1390*/  USEL UR6, URZ, 0x1, UP4 ;  /* 0x00000001ff067887 */ /* 0x000fe4000a000000 */
[----:B------:R-:W-:Y:S02]  /*13a0*/  USEL UR5, URZ, 0x10, UP3 ;  /* 0x00000010ff057887 */ /* 0x000fe40009800000 */
[----:B------:R-:W-:Y:S02]  /*13b0*/  USEL UR4, URZ, 0x2, UP4 ;  /* 0x00000002ff047887 */ /* 0x000fe4000a000000 */
[----:B------:R-:W-:-:S02]  /*13c0*/  USEL UR9, URZ, 0x20, UP3 ;  /* 0x00000020ff097887 */ /* 0x000fc40009800000 */
[----:B------:R-:W-:Y:S02]  /*13d0*/  USEL UR8, URZ, 0x4, UP1 ;  /* 0x00000004ff087887 */ /* 0x000fe40008800000 */
[----:B------:R-:W-:Y:S02]  /*13e0*/  UIADD3 UR4, UPT, UPT, UR4, UR5, UR6 ;  /* 0x0000000504047290 */ /* 0x000fe4000fffe006 */
[----:B------:R-:W-:Y:S02]  /*13f0*/  USEL UR6, URZ, 0x8, UP1 ;  /* 0x00000008ff067887 */ /* 0x000fe40008800000 */
[----:B------:R-:W-:Y:S02]  /*1400*/  USEL UR7, URZ, 0x40, UP0 ;  /* 0x00000040ff077887 */ /* 0x000fe40008000000 */
[----:B------:R-:W-:Y:S02]  /*1410*/  UIADD3 UR5, UPT, UPT, UR8, UR9, UR4 ;  /* 0x0000000908057290 */ /* 0x000fe4000fffe004 */
[----:B------:R-:W-:-:S02]  /*1420*/  ULEA UR4, UR15, UR10, 0x2 ;  /* 0x0000000a0f047291 */ /* 0x000fc4000f8e10ff */
[----:B------:R-:W-:Y:S02]  /*1430*/  USEL UR8, URZ, 0x80, UP0 ;  /* 0x00000080ff087887 */ /* 0x000fe40008000000 */
[----:B------:R-:W-:-:S03]  /*1440*/  UIADD3 UR5, UPT, UPT, UR6, UR7, UR5 ;  /* 0x0000000706057290 */ /* 0x000fc6000fffe005 */
[----:B------:R-:W-:Y:S01]  /*1450*/  UMOV UR6, 0x3 ;  /* 0x0000000300067882 */ /* 0x000fe20000000000 */
[----:B------:R-:W-:Y:S02]  /*1460*/  UIADD3 UR5, UPT, UPT, UR5, UR8, URZ ;  /* 0x0000000805057290 */ /* 0x000fe4000fffe0ff */
[----:B------:R-:W-:-:S04]  /*1470*/  USHF.L.U32 UR4, UR6, UR4, URZ ;  /* 0x0000000406047299 */ /* 0x000fc800080006ff */
[----:B------:R-:W-:Y:S02]  /*1480*/  IMAD.U32 R3, RZ, RZ, UR5 ;  /* 0x00000005ff037e24 */ /* 0x000fe4000f8e00ff */
[----:B------:R-:W-:-:S07]  /*1490*/  IMAD.U32 R2, RZ, RZ, UR4 ;  /* 0x00000004ff027e24 */ /* 0x000fce000f8e00ff */
.L_x_18:
[----:B------:R-:W1:Y:S01]  /*14a0*/  S2UR UR36, SR_CTAID.Z ;  /* 0x00000000002479c3 */ /* 0x000e620000002700 */
[----:B------:R-:W-:Y:S02]  /*14b0*/  UISETP.GE.AND UP0, UPT, UR27, 0x1, UPT ;  /* 0x000000011b00788c */ /* 0x000fe4000bf06270 */
[----:B------:R-:W-:Y:S02]  /*14c0*/  ULOP3.LUT UR50, UR50, 0x300, URZ, 0xc0, !UPT ;  /* 0x0000030032327892 */ /* 0x000fe4000f8ec0ff */
[----:B------:R-:W-:Y:S02]  /*14d0*/  ULOP3.LUT UR41, UR41, 0xffff, URZ, 0xc0, !UPT ;  /* 0x0000ffff29297892 */ /* 0x000fe4000f8ec0ff */
[----:B------:R-:W-:Y:S02]  /*14e0*/  ULOP3.LUT UR47, UR47, 0xffff, URZ, 0xc0, !UPT ;  /* 0x0000ffff2f2f7892 */ /* 0x000fe4000f8ec0ff */
[----:B------:R-:W-:Y:S02]  /*14f0*/  ULOP3.LUT UR46, UR46, 0xffff, URZ, 0xc0, !UPT ;  /* 0x0000ffff2e2e7892 */ /* 0x000fe4000f8ec0ff */
[----:B------:R-:W-:-:S02]  /*1500*/  UISETP.NE.AND UP3, UPT, UR24, 0x2, UPT ;  /* 0x000000021800788c */ /* 0x000fc4000bf65270 */
[----:B------:R-:W-:Y:S02]  /*1510*/  ULOP3.LUT UR66, UR70, 0x1, URZ, 0xc0, !UPT ;  /* 0x0000000146427892 */ /* 0x000fe4000f8ec0ff */
[----:B------:R-:W-:Y:S02]  /*1520*/  ULOP3.LUT UR67, UR11, 0x1, URZ, 0xc0, !UPT ;  /* 0x000000010b437892 */ /* 0x000fe4000f8ec0ff */
[----:B------:R-:W-:Y:S02]  /*1530*/  ULOP3.LUT UR53, UR53, 0x1, URZ, 0xc0, !UPT ;  /* 0x0000000135357892 */ /* 0x000fe4000f8ec0ff */
[----:B------:R-:W-:Y:S02]  /*1540*/  ULOP3.LUT UR49, UR49, 0x2000, URZ, 0xc0, !UPT ;  /* 0x0000200031317892 */ /* 0x000fe4000f8ec0ff */
[----:B------:R-:W-:Y:S02]  /*1550*/  ULOP3.LUT UR48, UR48, 0x800, URZ, 0xc0, !UPT ;  /* 0x0000080030307892 */ /* 0x000fe4000f8ec0ff */
[----:B------:R-:W-:-:S02]  /*1560*/  ULOP3.LUT UR10, UR51, 0x80, URZ, 0xc0, !UPT ;  /* 0x00000080330a7892 */ /* 0x000fc4000f8ec0ff */
[----:B------:R-:W-:Y:S02]  /*1570*/  USHF.R.U32.HI UR56, URZ, 0x9, UR50 ;  /* 0x00000009ff387899 */ /* 0x000fe40008011632 */
[----:B------:R-:W-:Y:S02]  /*1580*/  USHF.L.U32 UR41, UR12, UR41, URZ ;  /* 0x000000290c297299 */ /* 0x000fe400080006ff */
[----:B------:R-:W-:Y:S02]  /*1590*/  USHF.L.U32 UR47, UR13, UR47, URZ ;  /* 0x0000002f0d2f7299 */ /* 0x000fe400080006ff */
[----:B------:R-:W-:Y:S01]  /*15a0*/  USHF.L.U32 UR46, UR14, UR46, URZ ;  /* 0x0000002e0e2e7299 */ /* 0x000fe200080006ff */
[----:B-1----:R-:W-:Y:S11]  /*15b0*/  BRA.U !UP0, `(.L_x_19) ;  /* 0x0000000108d47547 */ /* 0x002ff6000b800000 */
[----:B------:R-:W1:Y:S01]  /*15c0*/  LDCU.128 UR12, c[0x0][0xf10] ;  /* 0x0001e200ff0c77ac */ /* 0x000e620008000c00 */
[----:B------:R-:W2:Y:S01]  /*15d0*/  LDCU UR6, c[0x0][0x370] ;  /* 0x00006e00ff0677ac */ /* 0x000ea20008000800 */
[----:B------:R-:W3:Y:S01]  /*15e0*/  LDCU UR5, c[0x0][0x374] ;  /* 0x00006e80ff0577ac */ /* 0x000ee20008000800 */
[----:B------:R-:W4:Y:S01]  /*15f0*/  LDCU UR28, c[0x0][0xf0c] ;  /* 0x0001e180ff1c77ac */ /* 0x000f220008000800 */
[----:B------:R-:W4:Y:S01]  /*1600*/  LDCU UR7, c[0x0][0xf20] ;  /* 0x0001e400ff0777ac */ /* 0x000f220008000800 */
[----:B------:R-:W4:Y:S01]  /*1610*/  LDCU.64 UR8, c[0x0][0xf28] ;  /* 0x0001e500ff0877ac */ /* 0x000f220008000a00 */
[----:B-1----:R-:W-:Y:S02]  /*1620*/  UISETP.NE.AND UP0, UPT, UR14, 0x1, UPT ;  /* 0x000000010e00788c */ /* 0x002fe4000bf05270 */
[----:B---3--:R-:W-:Y:S02]  /*1630*/  UIMAD.WIDE.U32 UR16, UR5, UR15, URZ ;  /* 0x0000000f051072a5 */ /* 0x008fe4000f8e00ff */
[----:B--2---:R-:W-:-:S02]  /*1640*/  UIMAD.WIDE.U32 UR20, UR6, UR12, URZ ;  /* 0x0000000c061472a5 */ /* 0x004fc4000f8e00ff */
[----:B----4-:R-:W-:Y:S02]  /*1650*/  UISETP.NE.AND UP1, UPT, UR28, 0x1, UPT ;  /* 0x000000011c00788c */ /* 0x010fe4000bf25270 */
[----:B------:R-:W-:Y:S01]  /*1660*/  UISETP.NE.AND UP2, UPT, UR27, 0x1, UPT ;  /* 0x000000011b00788c */ /* 0x000fe2000bf45270 */
[----:B------:R-:W-:Y:S02]  /*1670*/  UMOV UR16, UR17 ;  /* 0x0000001100107c82 */ /* 0x000fe40008000000 */
[----:B------:R-:W-:Y:S01]  /*1680*/  UMOV UR20, UR21 ;  /* 0x0000001500147c82 */ /* 0x000fe20008000000 */
[----:B------:R-:W-:Y:S02]  /*1690*/  @UP0 USHF.R.U32.HI UR5, URZ, UR7, UR16 ;  /* 0x00000007ff050299 */ /* 0x000fe40008011610 */
[----:B------:R-:W-:Y:S02]  /*16a0*/  UIMAD.WIDE.U32 UR22, UR25, UR15, URZ ;  /* 0x0000000f191672a5 */ /* 0x000fe4000f8e00ff */
[----:B------:R-:W-:-:S02]  /*16b0*/  UIMAD.WIDE.U32 UR16, UR5, UR8, URZ ;  /* 0x00000008051072a5 */ /* 0x000fc4000f8e00ff */
[----:B------:R-:W-:Y:S02]  /*16c0*/  @UP1 USHF.R.U32.HI UR6, URZ, UR13, UR20 ;  /* 0x0000000dff061299 */ /* 0x000fe40008011614 */
[----:B------:R-:W-:Y:S02]  /*16d0*/  UIMAD.WIDE.U32 UR18, UR26, UR12, URZ ;  /* 0x0000000c1a1272a5 */ /* 0x000fe4000f8e00ff */
[----:B------:R-:W-:Y:S01]  /*16e0*/  UIMAD.WIDE.U32 UR20, UR6, UR8, URZ ;  /* 0x00000008061472a5 */ /* 0x000fe2000f8e00ff */
[----:B------:R-:W-:Y:S01]  /*16f0*/  UMOV UR4, UR23 ;  /* 0x0000001700047c82 */ /* 0x000fe20008000000 */
[----:B------:R-:W-:Y:S01]  /*1700*/  UMOV UR16, UR17 ;  /* 0x0000001100107c82 */ /* 0x000fe20008000000 */
[----:B------:R-:W-:Y:S02]  /*1710*/  USHF.R.U32.HI UR4, URZ, UR7, UR4 ;  /* 0x00000007ff047299 */ /* 0x000fe40008011604 */
[----:B------:R-:W-:Y:S01]  /*1720*/  @UP2 USHF.R.U32.HI UR5, URZ, UR9, UR16 ;  /* 0x00000009ff052299 */ /* 0x000fe20008011610 */
[----:B------:R-:W-:Y:S01]  /*1730*/  UMOV UR18, UR19 ;  /* 0x0000001300127c82 */ /* 0x000fe20008000000 */
[----:B------:R-:W-:Y:S01]  /*1740*/  UMOV UR20, UR21 ;  /* 0x0000001500147c82 */ /* 0x000fe20008000000 */
[----:B------:R-:W-:-:S02]  /*1750*/  USHF.R.U32.HI UR13, URZ, UR13, UR18 ;  /* 0x0000000dff0d7299 */ /* 0x000fc40008011612 */
[----:B------:R-:W-:Y:S02]  /*1760*/  USEL UR4, UR25, UR4, !UP0 ;  /* 0x0000000419047287 */ /* 0x000fe4000c000000 */
[----:B------:R-:W-:Y:S02]  /*1770*/  @UP2 USHF.R.U32.HI UR6, URZ, UR9, UR20 ;  /* 0x00000009ff062299 */ /* 0x000fe40008011614 */
[----:B------:R-:W-:Y:S02]  /*1780*/  UIMAD UR7, UR5, UR27, URZ ;  /* 0x0000001b050772a4 */ /* 0x000fe4000f8e02ff */
[----:B------:R-:W-:Y:S02]  /*1790*/  USEL UR5, UR26, UR13, !UP1 ;  /* 0x0000000d1a057287 */ /* 0x000fe4000c800000 */
[----:B------:R-:W-:Y:S02]  /*17a0*/  UIMAD UR11, UR6, UR27, URZ ;  /* 0x0000001b060b72a4 */ /* 0x000fe4000f8e02ff */
[----:B------:R-:W-:-:S02]  /*17b0*/  UISETP.GE.AND UP0, UPT, UR4, UR7, UPT ;  /* 0x000000070400728c */ /* 0x000fc4000bf06270 */
[----:B------:R-:W-:Y:S02]  /*17c0*/  UIMAD.WIDE.U32 UR12, UR4, UR8, URZ ;  /* 0x00000008040c72a5 */ /* 0x000fe4000f8e00ff */
[----:B------:R-:W-:Y:S02]  /*17d0*/  UISETP.GE.OR UP0, UPT, UR5, UR11, UP0 ;  /* 0x0000000b0500728c */ /* 0x000fe40008706670 */
[----:B------:R-:W-:Y:S02]  /*17e0*/  UIMAD.WIDE.U32 UR16, UR5, UR8, URZ ;  /* 0x00000008051072a5 */ /* 0x000fe4000f8e00ff */
[----:B------:R-:W-:Y:S01]  /*17f0*/  UIADD3 UR11, UPT, UPT, -UR4, URZ, URZ ;  /* 0x000000ff040b7290 */ /* 0x000fe2000fffe1ff */
[----:B------:R-:W-:Y:S01]  /*1800*/  UMOV UR8, UR13 ;  /* 0x0000000d00087c82 */ /* 0x000fe20008000000 */
[----:B------:R-:W-:Y:S02]  /*1810*/  UIADD3 UR12, UPT, UPT, -UR5, URZ, URZ ;  /* 0x000000ff050c7290 */ /* 0x000fe4000fffe1ff */
[----:B------:R-:W-:-:S03]  /*1820*/  USHF.R.U32.HI UR8, URZ, UR9, UR8 ;  /* 0x00000009ff087299 */ /* 0x000fc60008011608 */
[----:B------:R-:W-:Y:S01]  /*1830*/  @!UP0 UMOV UR7, UR17 ;  /* 0x0000001100078c82 */ /* 0x000fe20008000000 */
[----:B------:R-:W-:Y:S02]  /*1840*/  UIMAD UR25, UR14, UR11, UR25 ;  /* 0x0000000b0e1972a4 */ /* 0x000fe4000f8e0219 */
[----:B------:R-:W-:Y:S02]  /*1850*/  USEL UR8, UR4, UR8, !UP2 ;  /* 0x0000000804087287 */ /* 0x000fe4000d000000 */
[----:B------:R-:W-:Y:S02]  /*1860*/  @!UP0 USHF.R.U32.HI UR7, URZ, UR9, UR7 ;  /* 0x00000009ff078299 */ /* 0x000fe40008011607 */
[----:B------:R-:W-:Y:S02]  /*1870*/  UIADD3 UR9, UPT, UPT, -UR8, URZ, URZ ;  /* 0x000000ff08097290 */ /* 0x000fe4000fffe1ff */
[----:B------:R-:W-:Y:S02]  /*1880*/  @!UP0 USEL UR7, UR5, UR7, !UP2 ;  /* 0x0000000705078287 */ /* 0x000fe4000d000000 */
[----:B------:R-:W-:-:S02]  /*1890*/  UIMAD UR9, UR27, UR9, UR4 ;  /* 0x000000091b0972a4 */ /* 0x000fc4000f8e0204 */
[----:B------:R-:W-:Y:S02]  /*18a0*/  @!UP0 UIADD3 UR8, UPT, UPT, UR8, -UR7, URZ ;  /* 0x8000000708088290 */ /* 0x000fe4000fffe0ff */
[----:B------:R-:W-:Y:S02]  /*18b0*/  @!UP0 UIMAD UR6, UR9, UR6, UR7 ;  /* 0x00000006090682a4 */ /* 0x000fe4000f8e0207 */
[----:B------:R-:W-:Y:S02]  /*18c0*/  @!UP0 UIMAD UR4, UR8, UR27, UR5 ;  /* 0x0000001b080482a4 */ /* 0x000fe4000f8e0205 */
[----:B------:R-:W-:Y:S02]  /*18d0*/  UIMAD UR26, UR28, UR12, UR26 ;  /* 0x0000000c1c1a72a4 */ /* 0x000fe4000f8e021a */
[----:B------:R-:W-:Y:S01]  /*18e0*/  UIMAD UR25, UR4, UR14, UR25 ;  /* 0x0000000e041972a4 */ /* 0x000fe2000f8e0219 */
[----:B------:R-:W-:Y:S02]  /*18f0*/  @!UP0 UMOV UR5, UR6 ;  /* 0x0000000600058c82 */ /* 0x000fe40008000000 */
[----:B------:R-:W-:-:S12]  /*1900*/  UIMAD UR26, UR5, UR28, UR26 ;  /* 0x0000001c051a72a4 */ /* 0x000fd8000f8e021a */
.L_x_19:
[----:B------:R-:W-:-:S09]  /*1910*/  UISETP.NE.AND UP0, UPT, UR29, 0x1, UPT ;  /* 0x000000011d00788c */ /* 0x000fd2000bf05270 */
[----:B------:R-:W-:Y:S05]  /*1920*/  BRA.U UP0, `(.L_x_20) ;  /* 0x0000000100447547 */ /* 0x000fea000b800000 */
[----:B------:R-:W1:Y:S01]  /*1930*/  LDCU.128 UR12, c[0x0][0xf10] ;  /* 0x0001e200ff0c77ac */ /* 0x000e620008000c00 */
[----:B------:R-:W2:Y:S01]  /*1940*/  LDCU UR8, c[0x0][0xf0c] ;  /* 0x0001e180ff0877ac */ /* 0x000ea20008000800 */
[----:B------:R-:W3:Y:S01]  /*1950*/  LDCU UR9, c[0x0][0xf20] ;  /* 0x0001e400ff0977ac */ /* 0x000ee20008000800 */
[----:B-1----:R-:W-:Y:S02]  /*1960*/  UIMAD.WIDE.U32 UR6, UR26, UR12, URZ ;  /* 0x0000000c1a0672a5 */ /* 0x002fe4000f8e00ff */
[----:B------:R-:W-:Y:S02]  /*1970*/  UIMAD.WIDE.U32 UR4, UR25, UR15, URZ ;  /* 0x0000000f190472a5 */ /* 0x000fe4000f8e00ff */
[----:B--2---:R-:W-:Y:S02]  /*1980*/  UISETP.NE.AND UP1, UPT, UR8, 0x1, UPT ;  /* 0x000000010800788c */ /* 0x004fe4000bf25270 */
[----:B------:R-:W-:Y:S01]  /*1990*/  UISETP.NE.AND UP0, UPT, UR14, 0x1, UPT ;  /* 0x000000010e00788c */ /* 0x000fe2000bf05270 */
[----:B------:R-:W-:-:S02]  /*19a0*/  UMOV UR6, UR7 ;  /* 0x0000000700067c82 */ /* 0x000fc40008000000 */
[----:B------:R-:W-:Y:S01]  /*19b0*/  UMOV UR4, UR5 ;  /* 0x0000000500047c82 */ /* 0x000fe20008000000 */
[----:B------:R-:W-:Y:S02]  /*19c0*/  USHF.R.U32.HI UR13, URZ, UR13, UR6 ;  /* 0x0000000dff0d7299 */ /* 0x000fe40008011606 */
[----:B---3--:R-:W-:Y:S02]  /*19d0*/  USHF.R.U32.HI UR4, URZ, UR9, UR4 ;  /* 0x00000009ff047299 */ /* 0x008fe40008011604 */
[----:B------:R-:W-:Y:S02]  /*19e0*/  USEL UR5, UR26, UR13, !UP1 ;  /* 0x0000000d1a057287 */ /* 0x000fe4000c800000 */
[----:B------:R-:W-:-:S04]  /*19f0*/  USEL UR4, UR25, UR4, !UP0 ;  /* 0x0000000419047287 */ /* 0x000fc8000c000000 */
[----:B------:R-:W-:Y:S02]  /*1a00*/  UIADD3 UR6, UPT, UPT, UR5, -UR4, URZ ;  /* 0x8000000405067290 */ /* 0x000fe4000fffe0ff */
[----:B------:R-:W-:Y:S02]  /*1a10*/  UIADD3 UR4, UPT, UPT, -UR5, UR4, URZ ;  /* 0x0000000405047290 */ /* 0x000fe4000fffe1ff */
[----:B------:R-:W-:Y:S02]  /*1a20*/  UIMAD UR25, UR6, UR14, UR25 ;  /* 0x0000000e061972a4 */ /* 0x000fe4000f8e0219 */
[----:B------:R-:W-:-:S12]  /*1a30*/  UIMAD UR26, UR4, UR8, UR26 ;  /* 0x00000008041a72a4 */ /* 0x000fd8000f8e021a */
.L_x_20:
[----:B------:R-:W-:-:S09]  /*1a40*/  UISETP.EQ.U32.AND UP0, UPT, UR30, 0x1, UPT ;  /* 0x000000011e00788c */ /* 0x000fd2000bf02070 */
[----:B------:R-:W-:Y:S05]  /*1a50*/  BRA.U !UP0, `(.L_x_21) ;  /* 0x00000001080c7547 */ /* 0x000fea000b800000 */
[----:B------:R-:W-:Y:S01]  /*1a60*/  UCGABAR_WAIT ;  /* 0x0000000000007dc7 */ /* 0x000fe20008000000 */
[----:B------:R-:W-:Y:S01]  /*1a70*/  CCTL.IVALL ;  /* 0x00000000ff00798f */ /* 0x000fe20002000000 */
[----:B------:R-:W-:Y:S05]  /*1a80*/  BRA `(.L_x_22) ;  /* 0x0000000000047947 */ /* 0x000fea0003800000 */
.L_x_21:
[----:B------:R-:W-:Y:S06]  /*1a90*/  BAR.SYNC.DEFER_BLOCKING 0x0 ;  /* 0x0000000000007b1d */ /* 0x000fec0000010000 */
.L_x_22:
[----:B------:R-:W-:Y:S05]  /*1aa0*/  BRA.U UP3, `(.L_x_23) ;  /* 0x0000001903787547 */ /* 0x000fea000b800000 */
[----:B------:R-:W1:Y:S01]  /*1ab0*/  LDCU UR6, c[0x0][0x38c] ;  /* 0x00007180ff0677ac */ /* 0x000e620008000800 */
[----:B------:R-:W-:Y:S01]  /*1ac0*/  PLOP3.LUT P2, PT, PT, PT, UP5, 0x80, 0x8 ;  /* 0x000000000008781c */ /* 0x000fe20003f4f058 */
[----:B------:R-:W-:Y:S01]  /*1ad0*/  IMAD.MOV.U32 R12, RZ, RZ, 0x1 ;  /* 0x00000001ff0c7424 */ /* 0x000fe200078e00ff */
[----:B------:R-:W-:Y:S02]  /*1ae0*/  ISETP.NE.AND P3, PT, R0, RZ, P4 ;  /* 0x000000ff0000720c */ /* 0x000fe40002765270 */
[----:B------:R-:W-:Y:S02]  /*1af0*/  CS2R R10, SRZ ;  /* 0x00000000000a7805 */ /* 0x000fe4000001ff00 */
[----:B------:R-:W-:Y:S01]  /*1b00*/  PLOP3.LUT P2, PT, P2, PT, PT, 0x8, 0x80 ;  /* 0x000000000080781c */ /* 0x000fe2000174e170 */
[----:B------:R-:W-:Y:S01]  /*1b10*/  IMAD.MOV.U32 R9, RZ, RZ, RZ ;  /* 0x000000ffff097224 */ /* 0x000fe200078e00ff */
[----:B------:R-:W2:Y:S01]  /*1b20*/  LDCU UR62, c[0x0][0x370] ;  /* 0x00006e00ff3e77ac */ /* 0x000ea20008000800 */
[----:B------:R-:W-:Y:S01]  /*1b30*/  IMAD.MOV.U32 R8, RZ, RZ, 0x1 ;  /* 0x00000001ff087424 */ /* 0x000fe200078e00ff */
[----:B------:R-:W-:Y:S01]  /*1b40*/  ULEA UR67, UR66, UR67, 0x1 ;  /* 0x0000004342437291 */ /* 0x000fe2000f8e08ff */
[----:B------:R-:W3:Y:S01]  /*1b50*/  LDCU.64 UR44, c[0x0][0x348] ;  /* 0x00006900ff2c77ac */ /* 0x000ee20008000a00 */
[----:B------:R-:W-:-:S02]  /*1b60*/  ULEA UR66, UR66, UR53, 0x1 ;  /* 0x0000003542427291 */ /* 0x000fc4000f8e08ff */
[----:B-1----:R-:W-:Y:S02]  /*1b70*/  UIADD3 UR5, UPT, UPT, UR6, 0xff, URZ ;  /* 0x000000ff06057890 */ /* 0x002fe4000fffe0ff */
[----:B------:R-:W-:Y:S02]  /*1b80*/  UIADD3 UR69, UPT, UPT, UR6, 0x1fe, URZ ;  /* 0x000001fe06457890 */ /* 0x000fe4000fffe0ff */
[----:B------:R-:W-:Y:S01]  /*1b90*/  USHF.R.S32.HI UR4, URZ, 0x1f, UR5 ;  /* 0x0000001fff047899 */ /* 0x000fe20008011405 */
[----:B------:R-:W1:Y:S03]  /*1ba0*/  LDCU UR61, c[0x0][0x374] ;  /* 0x00006e80ff3d77ac */ /* 0x000e660008000800 */
[----:B------:R-:W-:Y:S01]  /*1bb0*/  ULEA.HI UR4, UR4, UR5, URZ, 0x8 ;  /* 0x0000000504047291 */ /* 0x000fe2000f8f40ff */
[----:B------:R-:W-:-:S03]  /*1bc0*/  UMOV UR15, URZ ;  /* 0x000000ff000f7c82 */ /* 0x000fc60008000000 */
[----:B------:R-:W-:Y:S02]  /*1bd0*/  USHF.R.S32.HI UR64, URZ, 0x8, UR4 ;  /* 0x00000008ff407899 */ /* 0x000fe40008011404 */
[----:B------:R-:W-:Y:S02]  /*1be0*/  UIADD3 UR4, UPT, UPT, UR6, -0x1, URZ ;  /* 0xffffffff06047890 */ /* 0x000fe4000fffe0ff */
[----:B------:R-:W-:Y:S02]  /*1bf0*/  UISETP.LT.U32.AND UP0, UPT, UR64, 0x9, UPT ;  /* 0x000000094000788c */ /* 0x000fe4000bf01070 */
[----:B------:R-:W-:Y:S02]  /*1c00*/  UISETP.GE.U32.AND UP1, UPT, UR4, -0x1ff, UPT ;  /* 0xfffffe010400788c */ /* 0x000fe4000bf26070 */
[----:B------:R-:W-:Y:S02]  /*1c10*/  USEL UR63, UR64, 0x9, UP0 ;  /* 0x00000009403f7887 */ /* 0x000fe40008000000 */
[----:B------:R-:W-:-:S02]  /*1c20*/  UISETP.NE.AND UP0, UPT, UR24, URZ, UPT ;  /* 0x000000ff1800728c */ /* 0x000fc4000bf05270 */
[----:B------:R-:W-:Y:S02]  /*1c30*/  UIADD3 UR4, UPT, UPT, UR63, -0x1, URZ ;  /* 0xffffffff3f047890 */ /* 0x000fe4000fffe0ff */
[----:B------:R-:W-:Y:S02]  /*1c40*/  USEL UR52, UR52, 0x2, UP0 ;  /* 0x0000000234347887 */ /* 0x000fe40008000000 */
[----:B------:R-:W-:Y:S02]  /*1c50*/  UIADD3 UR68, UPT, UPT, UR64, -UR63, URZ ;  /* 0x8000003f40447290 */ /* 0x000fe4000fffe0ff */
[----:B------:R-:W-:-:S04]  /*1c60*/  @UP1 UIADD3 UR4, UPT, UPT, UR63, URZ, URZ ;  /* 0x000000ff3f041290 */ /* 0x000fc8000fffe0ff */
[----:B------:R-:W-:Y:S02]  /*1c70*/  UIADD3 UR57, UPT, UPT, UR4, 0x1, URZ ;  /* 0x0000000104397890 */ /* 0x000fe4000fffe0ff */
[----:B-123--:R-:W-:-:S12]  /*1c80*/  UIADD3 UR65, UPT, UPT, -UR4, URZ, URZ ;  /* 0x000000ff04417290 */ /* 0x00efd8000fffe1ff */
.L_x_47:
[----:B------:R-:W-:Y:S01]  /*1c90*/  UISETP.NE.AND UP0, UPT, UR60, URZ, UPT ;  /* 0x000000ff3c00728c */ /* 0x000fe2000bf05270 */
[----:B-1----:R-:W1:Y:S08]  /*1ca0*/  S2UR UR60, SR_CgaCtaId ;  /* 0x00000000003c79c3 */ /* 0x002e700000008800 */
[----:B---3--:R-:W-:Y:S05]  /*1cb0*/  BRA.U UP0, `(.L_x_24) ;  /* 0x0000000100347547 */ /* 0x008fea000b800000 */
[----:B------:R-:W2:Y:S01]  /*1cc0*/  S2R R0, SR_CgaCtaId ;  /* 0x0000000000007919 */ /* 0x000ea20000008800 */
[----:B------:R-:W-:Y:S02]  /*1cd0*/  MOV R3, 0x400 ;  /* 0x0000040000037802 */ /* 0x000fe40000000f00 */
[----:B------:R-:W-:Y:S02]  /*1ce0*/  SHF.L.U32 R2, R8, 0x1f, RZ ;  /* 0x0000001f08027819 */ /* 0x000fe400000006ff */
[----:B--2---:R-:W-:-:S05]  /*1cf0*/  LEA R0, R0, R3, 0x18 ;  /* 0x0000000300007211 */ /* 0x004fca00078ec0ff */
[----:B------:R-:W-:-:S04]  /*1d00*/  IMAD R3, R9, 0x8, R0 ;  /* 0x0000000809037824 */ /* 0x000fc800078e0200 */
[----:B------:R-:W2:Y:S02]  /*1d10*/  SYNCS.PHASECHK.TRANS64.TRYWAIT P0, [R3+URZ+0x120], R2 ;  /* 0x00012002030075a7 */ /* 0x000ea400080011ff */
[----:B--2---:R-:W-:Y:S05]  /*1d20*/  @!P0 BRA `(.L_x_25) ;  /* 0x0000007400748947 */ /* 0x004fea0003800000 */
.L_x_143:
[----:B------:R-:W-:Y:S01]  /*1d30*/  VIADD R9, R9, 0x1 ;  /* 0x0000000109097836 */ /* 0x000fe20000000000 */
[----:B------:R2:W-:Y:S04]  /*1d40*/  SYNCS.ARRIVE.TRANS64.A1T0 RZ, [R3+URZ+0x110], RZ ;  /* 0x000110ff03ff79a7 */ /* 0x0005e800081000ff */
[----:B------:R-:W-:-:S04]  /*1d50*/  ISETP.NE.AND P0, PT, R9, 0x2, PT ;  /* 0x000000020900780c */ /* 0x000fc80003f05270 */
[----:B------:R-:W-:Y:S02]  /*1d60*/  SEL R9, R9, RZ, P0 ;  /* 0x000000ff09097207 */ /* 0x000fe40000000000 */
[----:B--2---:R-:W-:-:S04]  /*1d70*/  SEL R3, RZ, 0x1, P0 ;  /* 0x00000001ff037807 */ /* 0x004fc80000000000 */
[----:B------:R-:W-:Y:S02]  /*1d80*/  LOP3.LUT R8, R8, R3, RZ, 0x3c, !PT ;  /* 0x0000000308087212 */ /* 0x000fe400078e3cff */
.L_x_24:
[----:B------:R-:W-:Y:S01]  /*1d90*/  UMOV UR6, 0x400 ;  /* 0x0000040000067882 */ /* 0x000fe20000000000 */
[----:B------:R-:W-:Y:S01]  /*1da0*/  SHF.L.U32 R0, R12, 0x1f, RZ ;  /* 0x0000001f0c007819 */ /* 0x000fe200000006ff */
[----:B-1----:R-:W-:Y:S02]  /*1db0*/  ULEA UR6, UR60, UR6, 0x18 ;  /* 0x000000063c067291 */ /* 0x002fe4000f8ec0ff */
[----:B------:R-:W-:Y:S02]  /*1dc0*/  UISETP.GE.U32.AND UP0, UPT, UR69, 0x1ff, UPT ;  /* 0x000001ff4500788c */ /* 0x000fe4000bf06070 */
[----:B------:R-:W-:Y:S02]  /*1dd0*/  ULEA UR4, UR15, UR6, 0x3 ;  /* 0x000000060f047291 */ /* 0x000fe4000f8e18ff */
[----:B------:R-:W-:Y:S02]  /*1de0*/  ULEA UR27, UR25, UR67, 0x2 ;  /* 0x00000043191b7291 */ /* 0x000fe4000f8e10ff */
[----:B------:R-:W-:-:S02]  /*1df0*/  ULEA.HI UR12, UR25, UR25, URZ, 0x1 ;  /* 0x00000019190c7291 */ /* 0x000fc4000f8f08ff */
[----:B------:R-:W-:Y:S02]  /*1e00*/  USHF.L.U32 UR27, UR27, 0x4, URZ ;  /* 0x000000041b1b7899 */ /* 0x000fe400080006ff */
[----:B------:R-:W-:Y:S01]  /*1e10*/  USHF.R.S32.HI UR12, URZ, 0x1, UR12 ;  /* 0x00000001ff0c7899 */ /* 0x000fe2000801140c */
[----:B------:R1:W2:Y:S01]  /*1e20*/  SYNCS.PHASECHK.TRANS64.TRYWAIT P1, [UR4+0x48], R0 ;  /* 0x00004800ff0075a7 */ /* 0x0002a20008021104 */
[----:B------:R-:W-:Y:S01]  /*1e30*/  ULEA.HI UR4, UR26, UR26, URZ, 0x1 ;  /* 0x0000001a1a047291 */ /* 0x000fe2000f8f08ff */
[----:B------:R-:W-:-:S03]  /*1e40*/  UMOV UR14, URZ ;  /* 0x000000ff000e7c82 */ /* 0x000fc60008000000 */
[----:B------:R-:W-:Y:S02]  /*1e50*/  USHF.L.U32 UR35, UR4, 0x7, URZ ;  /* 0x0000000704237899 */ /* 0x000fe400080006ff */
[----:B------:R-:W-:Y:S02]  /*1e60*/  ULOP3.LUT UR20, UR4, 0xfffffffe, URZ, 0xc0, !UPT ;  /* 0xfffffffe04147892 */ /* 0x000fe4000f8ec0ff */
[----:B------:R-:W-:Y:S02]  /*1e70*/  ULOP3.LUT UR35, UR35, 0xffffff00, URZ, 0xc0, !UPT ;  /* 0xffffff0023237892 */ /* 0x000fe4000f8ec0ff */
[----:B------:R-:W-:Y:S02]  /*1e80*/  ULOP3.LUT UR20, UR20, 0x1, UR70, 0xf8, !UPT ;  /* 0x0000000114147892 */ /* 0x000fe4000f8ef846 */
[----:B------:R-:W-:Y:S01]  /*1e90*/  ULEA UR35, UR66, UR35, 0x6 ;  /* 0x0000002342237291 */ /* 0x000fe2000f8e30ff */
[----:B------:R-:W-:Y:S11]  /*1ea0*/  BRA.U !UP0, `(.L_x_26) ;  /* 0x0000000508307547 */ /* 0x000ff6000b800000 */
[----:B------:R-:W-:Y:S01]  /*1eb0*/  UMOV UR29, UR65 ;  /* 0x00000041001d7c82 */ /* 0x000fe20008000000 */
[----:B------:R-:W-:Y:S01]  /*1ec0*/  UMOV UR4, UR15 ;  /* 0x0000000f00047c82 */ /* 0x000fe20008000000 */
[----:B------:R-:W-:Y:S01]  /*1ed0*/  UMOV UR34, URZ ;  /* 0x000000ff00227c82 */ /* 0x000fe20008000000 */
[----:B------:R-:W-:Y:S01]  /*1ee0*/  UMOV UR19, UR53 ;  /* 0x0000003500137c82 */ /* 0x000fe20008000000 */
[----:B------:R-:W-:-:S05]  /*1ef0*/  UMOV UR11, UR56 ;  /* 0x00000038000b7c82 */ /* 0x000fca0008000000 */
.L_x_34:
[----:B------:R-:W-:Y:S01]  /*1f00*/  ULEA UR5, UR4, UR6, 0x3 ;  /* 0x0000000604057291 */ /* 0x000fe2000f8e18ff */
[----:B--2---:R-:W-:Y:S01]  /*1f10*/  @P4 MOV R2, 0xb000 ;  /* 0x0000b00000024802 */ /* 0x004fe20000000f00 */
[----:B--23--:R-:W-:Y:S10]  /*1f20*/  @P1 BRA `(.L_x_27) ;  /* 0x00000000000c1947 */ /* 0x00cff40003800000 */
[----:B------:R-:W-:-:S04]  /*1f30*/  SHF.L.U32 R3, R12, 0x1f, RZ ;  /* 0x0000001f0c037819 */ /* 0x000fc800000006ff */
[----:B------:R-:W2:Y:S02]  /*1f40*/  SYNCS.PHASECHK.TRANS64.TRYWAIT P0, [UR5+0x48], R3 ;  /* 0x00004803ff0075a7 */ /* 0x000ea40008001105 */
[----:B--2---:R-:W-:Y:S05]  /*1f50*/  @!P0 BRA `(.L_x_28) ;  /* 0x0000007000fc8947 */ /* 0x004fea0003800000 */
.L_x_27:
[----:B------:R2:W-:Y:S01]  /*1f60*/  @P4 SYNCS.ARRIVE.TRANS64 RZ, [UR5], R2 ;  /* 0x00000002ffff49a7 */ /* 0x0005e20008000005 */
[----:B------:R-:W-:Y:S02]  /*1f70*/  ULOP3.LUT UR7, UR52, 0x2, URZ, 0xfc, !UPT ;  /* 0x0000000234077892 */ /* 0x000fe4000f8efcff */
[----:B------:R-:W-:Y:S02]  /*1f80*/  UIADD3 UR29, UPT, UPT, UR29, 0x1, URZ ;  /* 0x000000011d1d7890 */ /* 0x000fe4000fffe0ff */
[----:B------:R-:W-:Y:S02]  /*1f90*/  UISETP.NE.AND UP0, UPT, UR7, 0x2, UPT ;  /* 0x000000020700788c */ /* 0x000fe4000bf05270 */
[----:B------:R-:W-:-:S07]  /*1fa0*/  UISETP.NE.AND UP4, UPT, UR29, 0x1, UPT ;  /* 0x000000011d00788c */ /* 0x000fce000bf85270 */
[----:B------:R-:W-:Y:S05]  /*1fb0*/  BRA.U UP0, `(.L_x_29) ;  /* 0x0000000100047547 */ /* 0x000fea000b800000 */
[----:B------:R-:W-:Y:S05]  /*1fc0*/  BPT.TRAP 0x1 ;  /* 0x000000040000795c */ /* 0x000fea0000300000 */
.L_x_29:
[----:B------:R-:W-:Y:S04]  /*1fd0*/  BSSY.RECONVERGENT B0, `(.L_x_30) ;  /* 0x0000003000007945 */ /* 0x000fe80003800200 */
[----:B------:R-:W-:Y:S05]  /*1fe0*/  @!P3 BRA `(.L_x_31) ;  /* 0x000000000004b947 */ /* 0x000fea0003800000 */
[----:B------:R-:W-:Y:S05]  /*1ff0*/  BPT.TRAP 0x1 ;  /* 0x000000040000795c */ /* 0x000fea0000300000 */
.L_x_31:
[----:B------:R-:W-:Y:S05]  /*2000*/  BSYNC.RECONVERGENT B0 ;  /* 0x0000000000007941 */ /* 0x000fea0003800200 */
.L_x_30:
[----:B------:R-:W-:Y:S01]  /*2010*/  UIADD3 UR7, UPT, UPT, UR4, 0x1, URZ ;  /* 0x0000000104077890 */ /* 0x000fe2000fffe0ff */
[----:B------:R-:W-:Y:S01]  /*2020*/  BSSY.RECONVERGENT B0, `(.L_x_32) ;  /* 0x000002e000007945 */ /* 0x000fe20003800200 */
[----:B------:R-:W-:Y:S02]  /*2030*/  ELECT P0, URZ, PT ;  /* 0x0000000000ff782f */ /* 0x000fe40003800000 */
[----:B------:R-:W-:-:S04]  /*2040*/  UISETP.NE.AND UP0, UPT, UR7, 0x9, UPT ;  /* 0x000000090700788c */ /* 0x000fc8000bf05270 */
[----:B------:R-:W-:Y:S02]  /*2050*/  USEL UR8, URZ, 0x1, UP0 ;  /* 0x00000001ff087887 */ /* 0x000fe40008000000 */
[----:B------:R-:W-:-:S04]  /*2060*/  USEL UR15, UR7, URZ, UP0 ;  /* 0x000000ff070f7287 */ /* 0x000fc80008000000 */
[----:B------:R-:W-:Y:S01]  /*2070*/  ULEA UR7, UR15, UR6, 0x3 ;  /* 0x000000060f077291 */ /* 0x000fe2000f8e18ff */
[----:B------:R-:W-:-:S04]  /*2080*/  LOP3.LUT R12, R12, UR8, RZ, 0x3c, !PT ;  /* 0x000000080c0c7c12 */ /* 0x000fc8000f8e3cff */
[----:B-1----:R-:W-:-:S04]  /*2090*/  SHF.L.U32 R0, R12, 0x1f, RZ ;  /* 0x0000001f0c007819 */ /* 0x002fc800000006ff */
[----:B------:R1:W3:Y:S01]  /*20a0*/  SYNCS.PHASECHK.TRANS64.TRYWAIT P1, [UR7+0x48], R0 ;  /* 0x00004800ff0075a7 */ /* 0x0002e20008021107 */
[----:B------:R-:W-:Y:S05]  /*20b0*/  @!P0 BRA `(.L_x_33) ;  /* 0x0000000000908947 */ /* 0x000fea0003800000 */
[----:B------:R-:W-:Y:S02]  /*20c0*/  USHF.L.U32 UR7, UR4, 0xa, URZ ;  /* 0x0000000a04077899 */ /* 0x000fe400080006ff */
[----:B------:R-:W-:Y:S02]  /*20d0*/  ULEA UR32, UR4, UR49, 0xe ;  /* 0x0000003104207291 */ /* 0x000fe4000f8e70ff */
[----:B------:R-:W-:Y:S02]  /*20e0*/  UIADD3 UR42, UP3, UPT, UR44, 0x80, URZ ;  /* 0x000000802c2a7890 */ /* 0x000fe4000ff7e0ff */
[----:B------:R-:W-:Y:S02]  /*20f0*/  ULEA UR24, UR4, UR48, 0xc ;  /* 0x0000003004187291 */ /* 0x000fe4000f8e60ff */
[----:B------:R-:W-:Y:S02]  /*2100*/  UIADD3 UR38, UP2, UPT, UR44, 0x180, URZ ;  /* 0x000001802c267890 */ /* 0x000fe4000ff5e0ff */
[----:B------:R-:W-:-:S02]  /*2110*/  UIADD3 UR30, UP1, UPT, UR44, 0x280, URZ ;  /* 0x000002802c1e7890 */ /* 0x000fc4000ff3e0ff */
[----:B------:R-:W-:Y:S02]  /*2120*/  ULOP3.LUT UR16, UR7, 0x200, UR51, 0xf8, !UPT ;  /* 0x0000020007107892 */ /* 0x000fe4000f8ef833 */
[----:B------:R-:W-:Y:S02]  /*2130*/  UIADD3 UR22, UP0, UPT, UR44, 0x380, URZ ;  /* 0x000003802c167890 */ /* 0x000fe4000ff1e0ff */
[----:B------:R-:W-:Y:S02]  /*2140*/  ULOP3.LUT UR8, UR7, UR50, URZ, 0xfc, !UPT ;  /* 0x0000003207087292 */ /* 0x000fe4000f8efcff */
[----:B------:R-:W-:Y:S02]  /*2150*/  ULOP3.LUT UR33, UR5, 0xfefffff8, URZ, 0xc0, !UPT ;  /* 0xfefffff805217892 */ /* 0x000fe4000f8ec0ff */
[----:B------:R-:W-:Y:S02]  /*2160*/  UIADD3.X UR43, UPT, UPT, URZ, UR45, URZ, UP3, !UPT ;  /* 0x0000002dff2b7290 */ /* 0x000fe40009ffe4ff */
[----:B------:R-:W-:-:S02]  /*2170*/  UIADD3 UR32, UPT, UPT, UR6, 0x6400, UR32 ;  /* 0x0000640006207890 */ /* 0x000fc4000fffe020 */
[----:B------:R-:W-:Y:S02]  /*2180*/  UPRMT UR7, URZ, 0x5410, UR41 ;  /* 0x00005410ff077896 */ /* 0x000fe40008000029 */
[----:B------:R-:W-:Y:S02]  /*2190*/  UIADD3.X UR39, UPT, UPT, URZ, UR45, URZ, UP2, !UPT ;  /* 0x0000002dff277290 */ /* 0x000fe400097fe4ff */
[----:B------:R-:W-:Y:S02]  /*21a0*/  UIADD3 UR24, UPT, UPT, UR6, 0x2a400, UR24 ;  /* 0x0002a40006187890 */ /* 0x000fe4000fffe018 */
[----:B------:R-:W-:Y:S02]  /*21b0*/  UPRMT UR37, URZ, 0x5410, UR47 ;  /* 0x00005410ff257896 */ /* 0x000fe4000800002f */
[----:B------:R-:W-:Y:S02]  /*21c0*/  UIADD3.X UR31, UPT, UPT, URZ, UR45, URZ, UP1, !UPT ;  /* 0x0000002dff1f7290 */ /* 0x000fe40008ffe4ff */
[----:B------:R-:W-:-:S02]  /*21d0*/  UIADD3 UR16, UPT, UPT, UR6, 0x33400, UR16 ;  /* 0x0003340006107890 */ /* 0x000fc4000fffe010 */
[----:B------:R-:W-:Y:S02]  /*21e0*/  UIADD3.X UR23, UPT, UPT, URZ, UR45, URZ, UP0, !UPT ;  /* 0x0000002dff177290 */ /* 0x000fe400087fe4ff */
[----:B------:R-:W-:Y:S02]  /*21f0*/  UPRMT UR14, URZ, 0x5410, UR46 ;  /* 0x00005410ff0e7896 */ /* 0x000fe4000800002e */
[----:B------:R-:W-:Y:S01]  /*2200*/  UIADD3 UR8, UPT, UPT, UR6, 0x35800, UR8 ;  /* 0x0003580006087890 */ /* 0x000fe2000fffe008 */
[----:B------:R-:W-:Y:S01]  /*2210*/  UMOV UR54, 0x0 ;  /* 0x0000000000367882 */ /* 0x000fe20000000000 */
[----:B------:R-:W-:Y:S01]  /*2220*/  UMOV UR55, 0x10000000 ;  /* 0x1000000000377882 */ /* 0x000fe20000000000 */
[----:B------:R-:W-:Y:S01]  /*2230*/  UMOV UR26, UR34 ;  /* 0x00000022001a7c82 */ /* 0x000fe20008000000 */
[----:B------:R-:W-:Y:S01]  /*2240*/  UMOV UR28, UR36 ;  /* 0x00000024001c7c82 */ /* 0x000fe20008000000 */
[----:B------:R-:W-:Y:S01]  /*2250*/  UMOV UR25, UR33 ;  /* 0x0000002100197c82 */ /* 0x000fe20008000000 */
[----:B------:R-:W-:Y:S01]  /*2260*/  UMOV UR18, URZ ;  /* 0x000000ff00127c82 */ /* 0x000fe20008000000 */
[----:B------:R-:W-:Y:S01]  /*2270*/  UMOV UR21, UR36 ;  /* 0x0000002400157c82 */ /* 0x000fe20008000000 */
[----:B------:R-:W-:Y:S01]  /*2280*/  UMOV UR17, UR33 ;  /* 0x0000002100117c82 */ /* 0x000fe20008000000 */
[----:B------:R4:W-:Y:S01]  /*2290*/  UTMALDG.3D.MULTICAST.2CTA [UR32], [UR42], UR7, desc[UR54] ;  /* 0x000036202a0073b4 */ /* 0x0009e20008211807 */
[----:B------:R-:W-:Y:S01]  /*22a0*/  UMOV UR13, UR36 ;  /* 0x00000024000d7c82 */ /* 0x000fe20008000000 */
[----:B------:R-:W-:Y:S01]  /*22b0*/  UMOV UR9, UR33 ;  /* 0x0000002100097c82 */ /* 0x000fe20008000000 */
[----:B------:R4:W-:Y:S01]  /*22c0*/  UTMALDG.3D.MULTICAST.2CTA [UR24], [UR38], UR37, desc[UR54] ;  /* 0x00003618260073b4 */ /* 0x0009e20008211825 */
[----:B------:R4:W-:Y:S01]  /*22d0*/  UTMALDG.4D.MULTICAST.2CTA [UR16], [UR30], UR7, desc[UR54] ;  /* 0x000036101e0073b4 */ /* 0x0009e20008219807 */
[----:B------:R4:W-:Y:S02]  /*22e0*/  UTMALDG.4D.MULTICAST.2CTA [UR8], [UR22], UR14, desc[UR54] ;  /* 0x00003608160073b4 */ /* 0x0009e4000821980e */
[----:B----4-:R-:W-:Y:S01]  /*22f0*/  NOP ;  /* 0x0000000000007918 */ /* 0x010fe20000000000 */
.L_x_33:
[----:B------:R-:W-:Y:S05]  /*2300*/  BSYNC.RECONVERGENT B0 ;  /* 0x0000000000007941 */ /* 0x000fea0003800200 */
.L_x_32:
[----:B------:R-:W-:Y:S02]  /*2310*/  UIADD3 UR34, UPT, UPT, UR34, 0x100, URZ ;  /* 0x0000010022227890 */ /* 0x000fe4000fffe0ff */
[----:B------:R-:W-:Y:S02]  /*2320*/  UIADD3 UR11, UPT, UPT, UR11, 0x2, URZ ;  /* 0x000000020b0b7890 */ /* 0x000fe4000fffe0ff */
[----:B------:R-:W-:Y:S01]  /*2330*/  UIADD3 UR19, UPT, UPT, UR19, 0x2, URZ ;  /* 0x0000000213137890 */ /* 0x000fe2000fffe0ff */
[----:B------:R-:W-:Y:S01]  /*2340*/  UMOV UR4, UR15 ;  /* 0x0000000f00047c82 */ /* 0x000fe20008000000 */
[----:B------:R-:W-:Y:S01]  /*2350*/  UMOV UR14, UR57 ;  /* 0x00000039000e7c82 */ /* 0x000fe20008000000 */
[----:B------:R-:W-:Y:S09]  /*2360*/  BRA.U UP4, `(.L_x_34) ;  /* 0xfffffff904e47547 */ /* 0x000ff2000b83ffff */
.L_x_26:
[----:B------:R-:W-:Y:S01]  /*2370*/  ULEA UR4, UR15, UR6, 0x3 ;  /* 0x000000060f047291 */ /* 0x000fe2000f8e18ff */
[----:B-1----:R-:W-:Y:S01]  /*2380*/  SHF.L.U32 R0, R12, 0x1f, RZ ;  /* 0x0000001f0c007819 */ /* 0x002fe200000006ff */
[----:B------:R-:W-:Y:S01]  /*2390*/  @!P2 SYNCS.ARRIVE.TRANS64.A1T0 RZ, [UR6+0xc8], RZ ;  /* 0x0000c8ffffffa9a7 */ /* 0x000fe20008100006 */
[----:B------:R-:W-:-:S06]  /*23a0*/  UISETP.GT.AND UP0, UPT, UR64, UR63, UPT ;  /* 0x0000003f4000728c */ /* 0x000fcc000bf04270 */
[----:B--23--:R1:W2:Y:S03]  /*23b0*/  SYNCS.PHASECHK.TRANS64.TRYWAIT P1, [UR4+0x48], R0 ;  /* 0x00004800ff0075a7 */ /* 0x00c2a60008021104 */
[----:B------:R-:W-:Y:S05]  /*23c0*/  BRA.U !UP0, `(.L_x_35) ;  /* 0x0000000508247547 */ /* 0x000fea000b800000 */
[----:B------:R-:W-:Y:S01]  /*23d0*/  UIADD3 UR37, UPT, UPT, UR68, UR14, URZ ;  /* 0x0000000e44257290 */ /* 0x000fe2000fffe0ff */
[----:B------:R-:W-:-:S11]  /*23e0*/  UMOV UR5, UR15 ;  /* 0x0000000f00057c82 */ /* 0x000fd60008000000 */
.L_x_43:
[----:B------:R-:W-:Y:S01]  /*23f0*/  ULEA UR7, UR5, UR6, 0x3 ;  /* 0x0000000605077291 */ /* 0x000fe2000f8e18ff */
[----:B--2---:R-:W-:Y:S01]  /*2400*/  @P4 MOV R2, 0xb000 ;  /* 0x0000b00000024802 */ /* 0x004fe20000000f00 */
[----:B--23--:R-:W-:Y:S10]  /*2410*/  @P1 BRA `(.L_x_36) ;  /* 0x00000000000c1947 */ /* 0x00cff40003800000 */
[----:B------:R-:W-:-:S04]  /*2420*/  SHF.L.U32 R3, R12, 0x1f, RZ ;  /* 0x0000001f0c037819 */ /* 0x000fc800000006ff */
[----:B------:R-:W2:Y:S02]  /*2430*/  SYNCS.PHASECHK.TRANS64.TRYWAIT P0, [UR7+0x48], R3 ;  /* 0x00004803ff0075a7 */ /* 0x000ea40008001107 */
[----:B--2---:R-:W-:Y:S05]  /*2440*/  @!P0 BRA `(.L_x_37) ;  /* 0x0000006c00d88947 */ /* 0x004fea0003800000 */
.L_x_36:
[----:B------:R2:W-:Y:S01]  /*2450*/  @P4 SYNCS.ARRIVE.TRANS64 RZ, [UR7], R2 ;  /* 0x00000002ffff49a7 */ /* 0x0005e20008000007 */
[----:B------:R-:W-:-:S04]  /*2460*/  ULOP3.LUT UR4, UR52, 0x2, URZ, 0xfc, !UPT ;  /* 0x0000000234047892 */ /* 0x000fc8000f8efcff */
[----:B------:R-:W-:-:S09]  /*2470*/  UISETP.NE.AND UP0, UPT, UR4, 0x2, UPT ;  /* 0x000000020400788c */ /* 0x000fd2000bf05270 */
[----:B------:R-:W-:Y:S05]  /*2480*/  BRA.U UP0, `(.L_x_38) ;  /* 0x0000000100047547 */ /* 0x000fea000b800000 */
[----:B------:R-:W-:Y:S05]  /*2490*/  BPT.TRAP 0x1 ;  /* 0x000000040000795c */ /* 0x000fea0000300000 */
.L_x_38:
[----:B------:R-:W-:Y:S04]  /*24a0*/  BSSY.RECONVERGENT B0, `(.L_x_39) ;  /* 0x0000003000007945 */ /* 0x000fe80003800200 */
[----:B------:R-:W-:Y:S05]  /*24b0*/  @!P3 BRA `(.L_x_40) ;  /* 0x000000000004b947 */ /* 0x000fea0003800000 */
[----:B------:R-:W-:Y:S05]  /*24c0*/  BPT.TRAP 0x1 ;  /* 0x000000040000795c */ /* 0x000fea0000300000 */
.L_x_40:
[----:B------:R-:W-:Y:S05]  /*24d0*/  BSYNC.RECONVERGENT B0 ;  /* 0x0000000000007941 */ /* 0x000fea0003800200 */
.L_x_39:
        /* <DEDUP_REMOVED lines=16> */
[----:B------:R-:W-:-:S02]  /*25e0*/  USHF.L.U32 UR11, UR14, 0x1, URZ ;  /* 0x000000010e0b7899 */ /* 0x000fc400080006ff */
[----:B------:R-:W-:Y:S02]  /*25f0*/  UIADD3 UR30, UP1, UPT, UR44, 0x280, URZ ;  /* 0x000002802c1e7890 */ /* 0x000fe4000ff3e0ff */
[----:B------:R-:W-:Y:S02]  /*2600*/  ULOP3.LUT UR16, UR4, 0x200, UR51, 0xf8, !UPT ;  /* 0x0000020004107892 */ /* 0x000fe4000f8ef833 */
[----:B------:R-:W-:Y:S02]  /*2610*/  ULOP3.LUT UR29, UR4, UR50, URZ, 0xfc, !UPT ;  /* 0x00000032041d7292 */ /* 0x000fe4000f8efcff */
[----:B------:R-:W-:Y:S02]  /*2620*/  USHF.L.U32 UR34, UR14, 0x8, URZ ;  /* 0x000000080e227899 */ /* 0x000fe400080006ff */
[----:B------:R-:W-:Y:S02]  /*2630*/  ULOP3.LUT UR33, UR7, 0xfefffff8, URZ, 0xc0, !UPT ;  /* 0xfefffff807217892 */ /* 0x000fe4000f8ec0ff */
[----:B------:R-:W-:-:S02]  /*2640*/  UIADD3.X UR23, UPT, UPT, URZ, UR45, URZ, UP3, !UPT ;  /* 0x0000002dff177290 */ /* 0x000fc40009ffe4ff */
[----:B------:R-:W-:Y:S02]  /*2650*/  UIADD3 UR32, UPT, UPT, UR6, 0x6400, UR32 ;  /* 0x0000640006207890 */ /* 0x000fe4000fffe020 */
[----:B------:R-:W-:Y:S02]  /*2660*/  UPRMT UR4, URZ, 0x5410, UR41 ;  /* 0x00005410ff047896 */ /* 0x000fe40008000029 */
[----:B------:R-:W-:Y:S02]  /*2670*/  UIADD3.X UR9, UPT, UPT, URZ, UR45, URZ, UP2, !UPT ;  /* 0x0000002dff097290 */ /* 0x000fe400097fe4ff */
[----:B------:R-:W-:Y:S02]  /*2680*/  UIADD3 UR24, UPT, UPT, UR6, 0x2a400, UR24 ;  /* 0x0002a40006187890 */ /* 0x000fe4000fffe018 */
[----:B------:R-:W-:Y:S02]  /*2690*/  UPRMT UR13, URZ, 0x5410, UR47 ;  /* 0x00005410ff0d7896 */ /* 0x000fe4000800002f */
[----:B------:R-:W-:-:S02]  /*26a0*/  UIADD3.X UR31, UPT, UPT, URZ, UR45, URZ, UP1, !UPT ;  /* 0x0000002dff1f7290 */ /* 0x000fc40008ffe4ff */
[----:B------:R-:W-:Y:S02]  /*26b0*/  ULOP3.LUT UR19, UR11, UR53, URZ, 0xfc, !UPT ;  /* 0x000000350b137292 */ /* 0x000fe4000f8efcff */
[----:B------:R-:W-:Y:S01]  /*26c0*/  UIADD3 UR16, UPT, UPT, UR6, 0x33400, UR16 ;  /* 0x0003340006107890 */ /* 0x000fe2000fffe010 */
[----:B------:R-:W-:Y:S01]  /*26d0*/  UMOV UR42, 0x0 ;  /* 0x00000000002a7882 */ /* 0x000fe20000000000 */
[----:B------:R-:W-:Y:S01]  /*26e0*/  UMOV UR43, 0x10000000 ;  /* 0x10000000002b7882 */ /* 0x000fe20000000000 */
[----:B------:R-:W-:Y:S01]  /*26f0*/  UIADD3 UR38, UP0, UPT, UR44, 0x380, URZ ;  /* 0x000003802c267890 */ /* 0x000fe2000ff1e0ff */
[----:B------:R-:W-:Y:S01]  /*2700*/  UTMALDG.3D.MULTICAST.2CTA [UR32], [UR22], UR4, desc[UR42] ;  /* 0x00002a20160073b4 */ /* 0x000fe20008211804 */
[----:B------:R-:W-:Y:S01]  /*2710*/  UMOV UR28, UR36 ;  /* 0x00000024001c7c82 */ /* 0x000fe20008000000 */
[----:B------:R-:W-:Y:S01]  /*2720*/  UMOV UR25, UR33 ;  /* 0x0000002100197c82 */ /* 0x000fe20008000000 */
[----:B------:R-:W-:Y:S01]  /*2730*/  UMOV UR26, UR34 ;  /* 0x00000022001a7c82 */ /* 0x000fe20008000000 */
[----:B------:R-:W-:Y:S01]  /*2740*/  UMOV UR18, URZ ;  /* 0x000000ff00127c82 */ /* 0x000fe20008000000 */
[----:B------:R-:W-:Y:S01]  /*2750*/  UMOV UR21, UR36 ;  /* 0x0000002400157c82 */ /* 0x000fe20008000000 */
[----:B------:R-:W-:Y:S01]  /*2760*/  UMOV UR17, UR33 ;  /* 0x0000002100117c82 */ /* 0x000fe20008000000 */
[----:B------:R-:W-:Y:S01]  /*2770*/  UIADD3 UR11, UPT, UPT, UR56, UR11, URZ ;  /* 0x0000000b380b7290 */ /* 0x000fe2000fffe0ff */
[----:B------:R4:W-:Y:S01]  /*2780*/  UTMALDG.3D.MULTICAST.2CTA [UR24], [UR8], UR13, desc[UR42] ;  /* 0x00002a18080073b4 */ /* 0x0009e2000821180d */
[----:B------:R-:W-:Y:S01]  /*2790*/  UIADD3.X UR39, UPT, UPT, URZ, UR45, URZ, UP0, !UPT ;  /* 0x0000002dff277290 */ /* 0x000fe200087fe4ff */
[----:B------:R2:W-:Y:S01]  /*27a0*/  UTMALDG.4D.MULTICAST.2CTA [UR16], [UR30], UR4, desc[UR42] ;  /* 0x00002a101e0073b4 */ /* 0x0005e20008219804 */
[----:B----4-:R-:W-:Y:S01]  /*27b0*/  UIADD3 UR8, UPT, UPT, UR6, 0x35800, UR29 ;  /* 0x0003580006087890 */ /* 0x010fe2000fffe01d */
[----:B------:R-:W-:Y:S01]  /*27c0*/  UMOV UR13, UR36 ;  /* 0x00000024000d7c82 */ /* 0x000fe20008000000 */
[----:B------:R-:W-:Y:S01]  /*27d0*/  UMOV UR9, UR33 ;  /* 0x0000002100097c82 */ /* 0x000fe20008000000 */
[----:B--2---:R-:W-:-:S09]  /*27e0*/  UPRMT UR4, URZ, 0x5410, UR46 ;  /* 0x00005410ff047896 */ /* 0x004fd2000800002e */
[----:B------:R4:W-:Y:S02]  /*27f0*/  UTMALDG.4D.MULTICAST.2CTA [UR8], [UR38], UR4, desc[UR42] ;  /* 0x00002a08260073b4 */ /* 0x0009e40008219804 */
[----:B----4-:R-:W-:Y:S01]  /*2800*/  NOP ;  /* 0x0000000000007918 */ /* 0x010fe20000000000 */
.L_x_42:
[----:B------:R-:W-:Y:S05]  /*2810*/  BSYNC.RECONVERGENT B0 ;  /* 0x0000000000007941 */ /* 0x000fea0003800200 */
.L_x_41:
[----:B------:R-:W-:Y:S01]  /*2820*/  UIADD3 UR14, UPT, UPT, UR14, 0x1, URZ ;  /* 0x000000010e0e7890 */ /* 0x000fe2000fffe0ff */
[----:B------:R-:W-:-:S03]  /*2830*/  UMOV UR5, UR15 ;  /* 0x0000000f00057c82 */ /* 0x000fc60008000000 */
[----:B------:R-:W-:-:S09]  /*2840*/  UISETP.NE.AND UP0, UPT, UR14, UR37, UPT ;  /* 0x000000250e00728c */ /* 0x000fd2000bf05270 */
[----:B------:R-:W-:Y:S05]  /*2850*/  BRA.U UP0, `(.L_x_43) ;  /* 0xfffffff900e47547 */ /* 0x000fea000b83ffff */
.L_x_35:
[C---:B------:R-:W-:Y:S01]  /*2860*/  LEA R3, R11.reuse, UR6, 0x3 ;  /* 0x000000060b037c11 */ /* 0x040fe2000f8e18ff */
[----:B------:R-:W-:Y:S01]  /*2870*/  NOP ;  /* 0x0000000000007918 */ /* 0x000fe20000000000 */
[----:B-1----:R-:W-:Y:S02]  /*2880*/  SHF.L.U32 R0, R10, 0x1f, RZ ;  /* 0x0000001f0a007819 */ /* 0x002fe400000006ff */
[----:B------:R-:W-:Y:S02]  /*2890*/  LEA R5, R11, UR6, 0x4 ;  /* 0x000000060b057c11 */ /* 0x000fe4000f8e20ff */
[----:B------:R-:W1:Y:S02]  /*28a0*/  SYNCS.PHASECHK.TRANS64.TRYWAIT P0, [R3+URZ+0xd0], R0 ;  /* 0x0000d000030075a7 */ /* 0x000e6400080011ff */
[----:B-1----:R-:W-:Y:S05]  /*28b0*/  @!P0 BRA `(.L_x_44) ;  /* 0x0000006800d48947 */ /* 0x002fea0003800000 */
.L_x_146:
[----:B------:R-:W4:Y:S01]  /*28c0*/  LDS.128 R4, [R5+0x140] ;  /* 0x0001400005047984 */ /* 0x000f220000000c00 */
[----:B------:R-:W-:Y:S01]  /*28d0*/  UISETP.GE.AND UP0, UPT, UR40, 0x1, UPT ;  /* 0x000000012800788c */ /* 0x000fe2000bf06270 */
[----:B------:R-:W-:Y:S01]  /*28e0*/  @!PT LDS RZ, [RZ] ;  /* 0x00000000fffff984 */ /* 0x000fe20000000800 */
[----:B------:R-:W-:Y:S01]  /*28f0*/  @!PT LDS RZ, [RZ] ;  /* 0x00000000fffff984 */ /* 0x000fe20000000800 */
[----:B------:R-:W-:Y:S01]  /*2900*/  @!PT LDS RZ, [RZ] ;  /* 0x00000000fffff984 */ /* 0x000fe20000000800 */
[----:B------:R-:W-:Y:S01]  /*2910*/  @!PT LDS RZ, [RZ] ;  /* 0x00000000fffff984 */ /* 0x000fe20000000800 */
[----:B------:R1:W-:Y:S06]  /*2920*/  MEMBAR.ALL.CTA ;  /* 0x0000000000007992 */ /* 0x0003ec0000008000 */
[----:B-1----:R-:W1:Y:S01]  /*2930*/  FENCE.VIEW.ASYNC.S ;  /* 0x00000000000073c6 */ /* 0x002e620000000000 */
[----:B----4-:R-:W-:-:S13]  /*2940*/  LOP3.LUT P0, RZ, R6, 0x1, RZ, 0xc0, !PT ;  /* 0x0000000106ff7812 */ /* 0x010fda000780c0ff */
[----:B-1----:R-:W-:Y:S01]  /*2950*/  VOTEU.ANY UP1, P0 ;  /* 0x0000000000ff7886 */ /* 0x002fe20000020100 */
[----:B------:R-:W-:-:S13]  /*2960*/  PLOP3.LUT P0, PT, PT, PT, UP1, 0x80, 0x8 ;  /* 0x000000000008781c */ /* 0x000fda0003f0f018 */
[----:B------:R-:W-:Y:S02]  /*2970*/  @P0 LOP3.LUT R0, R5, 0xffff, RZ, 0xc0, !PT ;  /* 0x0000ffff05000812 */ /* 0x000fe400078ec0ff */
[----:B--2---:R-:W-:Y:S02]  /*2980*/  @P0 MOV R2, R4 ;  /* 0x0000000400020202 */ /* 0x004fe40000000f00 */
[----:B------:R-:W-:Y:S01]  /*2990*/  @P0 R2UR UR5, R0 ;  /* 0x00000000000502ca */ /* 0x000fe200000e0000 */
[----:B------:R-:W-:Y:S01]  /*29a0*/  VIADD R0, R3, 0xe0 ;  /* 0x000000e003007836 */ /* 0x000fe20000000000 */
[----:B------:R-:W-:Y:S02]  /*29b0*/  @P0 SHF.R.U32.HI R4, RZ, 0x10, R5 ;  /* 0x00000010ff040819 */ /* 0x000fe40000011605 */
[----:B------:R-:W-:Y:S02]  /*29c0*/  @P0 R2UR UR7, R2 ;  /* 0x00000000020702ca */ /* 0x000fe400000e0000 */
[----:B------:R-:W-:-:S02]  /*29d0*/  PRMT R0, RZ, 0x654, R0 ;  /* 0x00000654ff007816 */ /* 0x000fc40000000000 */
[----:B------:R-:W-:Y:S02]  /*29e0*/  @P0 R2UR UR4, R4 ;  /* 0x00000000040402ca */ /* 0x000fe400000e0000 */
[----:B------:R1:W-:Y:S03]  /*29f0*/  SYNCS.ARRIVE.TRANS64.RED.A1T0 RZ, [R0+URZ], RZ ;  /* 0x000000ff00ff79a7 */ /* 0x0003e600081004ff */
[----:B------:R-:W-:-:S04]  /*2a00*/  @UP1 UMOV UR58, UR5 ;  /* 0x00000005003a1c82 */ /* 0x000fc80008000000 */
[----:B------:R-:W-:-:S04]  /*2a10*/  @UP1 UMOV UR59, UR7 ;  /* 0x00000007003b1c82 */ /* 0x000fc80008000000 */
[----:B------:R-:W-:Y:S01]  /*2a20*/  @UP1 UMOV UR36, UR4 ;  /* 0x0000000400241c82 */ /* 0x000fe20008000000 */
[----:B------:R-:W-:Y:S05]  /*2a30*/  BRA.U !UP0, `(.L_x_45) ;  /* 0x0000000108d47547 */ /* 0x000fea000b800000 */
[----:B------:R-:W2:Y:S01]  /*2a40*/  LDCU.128 UR16, c[0x0][0xf10] ;  /* 0x0001e200ff1077ac */ /* 0x000ea20008000c00 */
[----:B------:R-:W4:Y:S01]  /*2a50*/  LDCU UR11, c[0x0][0xf20] ;  /* 0x0001e400ff0b77ac */ /* 0x000f220008000800 */
[----:B------:R-:W3:Y:S01]  /*2a60*/  LDCU UR24, c[0x0][0xf0c] ;  /* 0x0001e180ff1877ac */ /* 0x000ee20008000800 */
[----:B------:R-:W1:Y:S01]  /*2a70*/  LDCU.64 UR8, c[0x0][0xf28] ;  /* 0x0001e500ff0877ac */ /* 0x000e620008000a00 */
[----:B------:R-:W-:Y:S02]  /*2a80*/  UISETP.NE.AND UP3, UPT, UR40, 0x1, UPT ;  /* 0x000000012800788c */ /* 0x000fe4000bf65270 */
[----:B--2---:R-:W-:Y:S02]  /*2a90*/  UIMAD.WIDE.U32 UR12, UR61, UR19, URZ ;  /* 0x000000133d0c72a5 */ /* 0x004fe4000f8e00ff */
[----:B------:R-:W-:Y:S02]  /*2aa0*/  UIMAD.WIDE.U32 UR4, UR62, UR16, URZ ;  /* 0x000000103e0472a5 */ /* 0x000fe4000f8e00ff */
[----:B------:R-:W-:-:S02]  /*2ab0*/  UISETP.NE.AND UP0, UPT, UR18, 0x1, UPT ;  /* 0x000000011200788c */ /* 0x000fc4000bf05270 */
[----:B------:R-:W-:Y:S01]  /*2ac0*/  UIMAD.WIDE.U32 UR22, UR58, UR19, URZ ;  /* 0x000000133a1672a5 */ /* 0x000fe2000f8e00ff */
[----:B------:R-:W-:Y:S02]  /*2ad0*/  UMOV UR12, UR13 ;  /* 0x0000000d000c7c82 */ /* 0x000fe40008000000 */
[----:B------:R-:W-:Y:S01]  /*2ae0*/  UMOV UR4, UR5 ;  /* 0x0000000500047c82 */ /* 0x000fe20008000000 */
[----:B----4-:R-:W-:Y:S02]  /*2af0*/  USHF.R.U32.HI UR12, URZ, UR11, UR12 ;  /* 0x0000000bff0c7299 */ /* 0x010fe4000801160c */
[----:B---3--:R-:W-:Y:S02]  /*2b00*/  UISETP.NE.AND UP2, UPT, UR24, 0x1, UPT ;  /* 0x000000011800788c */ /* 0x008fe4000bf45270 */
[----:B------:R-:W-:Y:S02]  /*2b10*/  USHF.R.U32.HI UR4, URZ, UR17, UR4 ;  /* 0x00000011ff047299 */ /* 0x000fe40008011604 */
[----:B------:R-:W-:-:S02]  /*2b20*/  USEL UR5, UR61, UR12, !UP0 ;  /* 0x0000000c3d057287 */ /* 0x000fc4000c000000 */
[----:B------:R-:W-:Y:S02]  /*2b30*/  USEL UR7, UR62, UR4, !UP2 ;  /* 0x000000043e077287 */ /* 0x000fe4000d000000 */
[----:B-1----:R-:W-:Y:S01]  /*2b40*/  UIMAD.WIDE.U32 UR12, UR5, UR8, URZ ;  /* 0x00000008050c72a5 */ /* 0x002fe2000f8e00ff */
[----:B------:R-:W-:Y:S01]  /*2b50*/  UMOV UR4, UR23 ;  /* 0x0000001700047c82 */ /* 0x000fe20008000000 */
[----:B------:R-:W-:Y:S02]  /*2b60*/  UIMAD.WIDE.U32 UR20, UR59, UR16, URZ ;  /* 0x000000103b1472a5 */ /* 0x000fe4000f8e00ff */
[----:B------:R-:W-:-:S03]  /*2b70*/  UIMAD.WIDE.U32 UR22, UR7, UR8, URZ ;  /* 0x00000008071672a5 */ /* 0x000fc6000f8e00ff */
[----:B------:R-:W-:Y:S01]  /*2b80*/  UMOV UR12, UR13 ;  /* 0x0000000d000c7c82 */ /* 0x000fe20008000000 */
[----:B------:R-:W-:Y:S02]  /*2b90*/  USHF.R.U32.HI UR4, URZ, UR11, UR4 ;  /* 0x0000000bff047299 */ /* 0x000fe40008011604 */
[----:B------:R-:W-:Y:S01]  /*2ba0*/  @UP3 USHF.R.U32.HI UR5, URZ, UR9, UR12 ;  /* 0x00000009ff053299 */ /* 0x000fe2000801160c */
[----:B------:R-:W-:Y:S01]  /*2bb0*/  UMOV UR20, UR21 ;  /* 0x0000001500147c82 */ /* 0x000fe20008000000 */
[----:B------:R-:W-:Y:S01]  /*2bc0*/  UMOV UR22, UR23 ;  /* 0x0000001700167c82 */ /* 0x000fe20008000000 */
[----:B------:R-:W-:Y:S02]  /*2bd0*/  USHF.R.U32.HI UR17, URZ, UR17, UR20 ;  /* 0x00000011ff117299 */ /* 0x000fe40008011614 */
[----:B------:R-:W-:Y:S02]  /*2be0*/  USEL UR4, UR58, UR4, !UP0 ;  /* 0x000000043a047287 */ /* 0x000fe4000c000000 */
[----:B------:R-:W-:-:S02]  /*2bf0*/  @UP3 USHF.R.U32.HI UR7, URZ, UR9, UR22 ;  /* 0x00000009ff073299 */ /* 0x000fc40008011616 */
[----:B------:R-:W-:Y:S02]  /*2c00*/  UIMAD UR11, UR40, UR5, URZ ;  /* 0x00000005280b72a4 */ /* 0x000fe4000f8e02ff */
[----:B------:R-:W-:Y:S02]  /*2c10*/  USEL UR5, UR59, UR17, !UP2 ;  /* 0x000000113b057287 */ /* 0x000fe4000d000000 */
[----:B------:R-:W-:Y:S02]  /*2c20*/  UIMAD UR12, UR40, UR7, URZ ;  /* 0x00000007280c72a4 */ /* 0x000fe4000f8e02ff */
[----:B------:R-:W-:Y:S02]  /*2c30*/  UISETP.GE.AND UP0, UPT, UR4, UR11, UPT ;  /* 0x0000000b0400728c */ /* 0x000fe4000bf06270 */
[----:B------:R-:W-:Y:S02]  /*2c40*/  UIMAD.WIDE.U32 UR16, UR4, UR8, URZ ;  /* 0x00000008041072a5 */ /* 0x000fe4000f8e00ff */
[----:B------:R-:W-:-:S02]  /*2c50*/  UISETP.GE.OR UP0, UPT, UR5, UR12, UP0 ;  /* 0x0000000c0500728c */ /* 0x000fc40008706670 */
        /* <DEDUP_REMOVED lines=19> */
.L_x_45:
[----:B------:R-:W2:Y:S02]  /*2d90*/  LDCU UR4, c[0x0][0xf30] ;  /* 0x0001e600ff0477ac */ /* 0x000ea40008000800 */
[----:B--2---:R-:W-:-:S09]  /*2da0*/  UISETP.NE.AND UP0, UPT, UR4, 0x1, UPT ;  /* 0x000000010400788c */ /* 0x004fd2000bf05270 */
[----:B------:R-:W-:Y:S05]  /*2db0*/  BRA.U UP0, `(.L_x_46) ;  /* 0x0000000100447547 */ /* 0x000fea000b800000 */
[----:B------:R-:W2:Y:S01]  /*2dc0*/  LDCU.128 UR16, c[0x0][0xf10] ;  /* 0x0001e200ff1077ac */ /* 0x000ea20008000c00 */
[----:B------:R-:W4:Y:S01]  /*2dd0*/  LDCU UR11, c[0x0][0xf0c] ;  /* 0x0001e180ff0b77ac */ /* 0x000f220008000800 */
[----:B------:R-:W1:Y:S01]  /*2de0*/  LDCU UR7, c[0x0][0xf20] ;  /* 0x0001e400ff0777ac */ /* 0x000e620008000800 */
[----:B--2---:R-:W-:Y:S02]  /*2df0*/  UIMAD.WIDE.U32 UR8, UR59, UR16, URZ ;  /* 0x000000103b0872a5 */ /* 0x004fe4000f8e00ff */
[----:B------:R-:W-:Y:S02]  /*2e00*/  UIMAD.WIDE.U32 UR4, UR58, UR19, URZ ;  /* 0x000000133a0472a5 */ /* 0x000fe4000f8e00ff */
[----:B----4-:R-:W-:Y:S02]  /*2e10*/  UISETP.NE.AND UP2, UPT, UR11, 0x1, UPT ;  /* 0x000000010b00788c */ /* 0x010fe4000bf45270 */
[----:B------:R-:W-:Y:S01]  /*2e20*/  UISETP.NE.AND UP0, UPT, UR18, 0x1, UPT ;  /* 0x000000011200788c */ /* 0x000fe2000bf05270 */
[----:B------:R-:W-:-:S02]  /*2e30*/  UMOV UR8, UR9 ;  /* 0x0000000900087c82 */ /* 0x000fc40008000000 */
[----:B------:R-:W-:Y:S01]  /*2e40*/  UMOV UR4, UR5 ;  /* 0x0000000500047c82 */ /* 0x000fe20008000000 */
[----:B------:R-:W-:Y:S02]  /*2e50*/  USHF.R.U32.HI UR17, URZ, UR17, UR8 ;  /* 0x00000011ff117299 */ /* 0x000fe40008011608 */
[----:B-1----:R-:W-:Y:S02]  /*2e60*/  USHF.R.U32.HI UR4, URZ, UR7, UR4 ;  /* 0x00000007ff047299 */ /* 0x002fe40008011604 */
[----:B------:R-:W-:Y:S02]  /*2e70*/  USEL UR5, UR59, UR17, !UP2 ;  /* 0x000000113b057287 */ /* 0x000fe4000d000000 */
[----:B------:R-:W-:-:S04]  /*2e80*/  USEL UR4, UR58, UR4, !UP0 ;  /* 0x000000043a047287 */ /* 0x000fc8000c000000 */
[----:B------:R-:W-:Y:S02]  /*2e90*/  UIADD3 UR7, UPT, UPT, UR5, -UR4, URZ ;  /* 0x8000000405077290 */ /* 0x000fe4000fffe0ff */
[----:B------:R-:W-:Y:S02]  /*2ea0*/  UIADD3 UR4, UPT, UPT, -UR5, UR4, URZ ;  /* 0x0000000405047290 */ /* 0x000fe4000fffe1ff */
[----:B------:R-:W-:Y:S02]  /*2eb0*/  UIMAD UR58, UR7, UR18, UR58 ;  /* 0x00000012073a72a4 */ /* 0x000fe4000f8e023a */
[----:B------:R-:W-:-:S12]  /*2ec0*/  UIMAD UR59, UR4, UR11, UR59 ;  /* 0x0000000b043b72a4 */ /* 0x000fd8000f8e023b */
.L_x_46:
[----:B------:R-:W-:Y:S01]  /*2ed0*/  VIADD R11, R11, 0x1 ;  /* 0x000000010b0b7836 */ /* 0x000fe20000000000 */
[----:B------:R-:W-:Y:S02]  /*2ee0*/  R2UR UR5, R91 ;  /* 0x000000005b0572ca */ /* 0x000fe400000e0000 */
[----:B------:R-:W-:Y:S02]  /*2ef0*/  R2UR UR4, R90 ;  /* 0x000000005a0472ca */ /* 0x000fe400000e0000 */
[C---:B------:R-:W-:Y:S02]  /*2f00*/  ISETP.NE.AND P0, PT, R11.reuse, 0x2, PT ;  /* 0x000000020b00780c */ /* 0x040fe40003f05270 */
[----:B------:R-:W-:Y:S02]  /*2f10*/  PLOP3.LUT P2, PT, PT, PT, PT, 0x80, 0x8 ;  /* 0x000000000008781c */ /* 0x000fe40003f4f070 */
[----:B------:R-:W-:Y:S02]  /*2f20*/  SEL R3, RZ, 0x1, P0 ;  /* 0x00000001ff037807 */ /* 0x000fe40000000000 */
[----:B------:R-:W-:-:S02]  /*2f30*/  SEL R11, R11, RZ, P0 ;  /* 0x000000ff0b0b7207 */ /* 0x000fc40000000000 */
[----:B------:R-:W-:Y:S01]  /*2f40*/  LOP3.LUT R10, R10, R3, RZ, 0x3c, !PT ;  /* 0x000000030a0a7212 */ /* 0x000fe200078e3cff */
[----:B------:R-:W-:Y:S02]  /*2f50*/  UIADD3 UR26, UPT, UPT, UR59, UR5, URZ ;  /* 0x000000053b1a7290 */ /* 0x000fe4000fffe0ff */
[----:B------:R-:W-:Y:S01]  /*2f60*/  UIADD3 UR25, UPT, UPT, UR58, UR4, URZ ;  /* 0x000000043a197290 */ /* 0x000fe2000fffe0ff */
[----:B------:R-:W-:Y:S11]  /*2f70*/  BRA.U UP1, `(.L_x_47) ;  /* 0xffffffed01447547 */ /* 0x000ff6000b83ffff */
[----:B------:R-:W-:Y:S01]  /*2f80*/  UIADD3 UR7, UPT, UPT, UR6, 0x48, URZ ;  /* 0x0000004806077890 */ /* 0x000fe2000fffe0ff */
[----:B------:R-:W-:-:S03]  /*2f90*/  SHF.L.U32 R3, R12, 0x1f, RZ ;  /* 0x0000001f0c037819 */ /* 0x000fc600000006ff */
[----:B------:R-:W-:-:S09]  /*2fa0*/  ULEA UR4, UR15, UR7, 0x3 ;  /* 0x000000070f047291 */ /* 0x000fd2000f8e18ff */
[----:B------:R-:W2:Y:S02]  /*2fb0*/  SYNCS.PHASECHK.TRANS64.TRYWAIT P0, [UR4], R3 ;  /* 0x00000003ff0075a7 */ /* 0x000ea40008001104 */
[----:B--2---:R-:W-:Y:S05]  /*2fc0*/  @!P0 BRA `(.L_x_48) ;  /* 0x0000006400248947 */ /* 0x004fea0003800000 */
.L_x_148:
[----:B------:R-:W-:-:S04]  /*2fd0*/  UIADD3 UR4, UPT, UPT, UR15, 0x1, URZ ;  /* 0x000000010f047890 */ /* 0x000fc8000fffe0ff */
[----:B------:R-:W-:-:S04]  /*2fe0*/  UISETP.NE.AND UP0, UPT, UR4, 0x9, UPT ;  /* 0x000000090400788c */ /* 0x000fc8000bf05270 */
[----:B------:R-:W-:Y:S02]  /*2ff0*/  USEL UR6, URZ, 0x1, UP0 ;  /* 0x00000001ff067887 */ /* 0x000fe40008000000 */
[----:B------:R-:W-:-:S04]  /*3000*/  USEL UR4, UR4, URZ, UP0 ;  /* 0x000000ff04047287 */ /* 0x000fc80008000000 */
[----:B------:R-:W-:Y:S01]  /*3010*/  ULEA UR5, UR4, UR7, 0x3 ;  /* 0x0000000704057291 */ /* 0x000fe2000f8e18ff */
[----:B------:R-:W-:-:S04]  /*3020*/  LOP3.LUT R2, R12, UR6, RZ, 0x3c, !PT ;  /* 0x000000060c027c12 */ /* 0x000fc8000f8e3cff */
[----:B-1----:R-:W-:-:S04]  /*3030*/  SHF.L.U32 R3, R2, 0x1f, RZ ;  /* 0x0000001f02037819 */ /* 0x002fc800000006ff */
[----:B------:R-:W1:Y:S02]  /*3040*/  SYNCS.PHASECHK.TRANS64.TRYWAIT P0, [UR5], R3 ;  /* 0x00000003ff0075a7 */ /* 0x000e640008001105 */
[----:B-1----:R-:W-:Y:S05]  /*3050*/  @!P0 BRA `(.L_x_49) ;  /* 0x0000006400188947 */ /* 0x002fea0003800000 */
.L_x_150:
        /* <DEDUP_REMOVED lines=9> */
.L_x_152:
        /* <DEDUP_REMOVED lines=9> */
.L_x_154:
        /* <DEDUP_REMOVED lines=9> */
.L_x_156:
        /* <DEDUP_REMOVED lines=9> */
.L_x_158:
        /* <DEDUP_REMOVED lines=9> */
.L_x_160:
        /* <DEDUP_REMOVED lines=9> */
.L_x_162:
[----:B------:R-:W-:-:S04]  /*33c0*/  UIADD3 UR4, UPT, UPT, UR4, 0x1, URZ ;  /* 0x0000000104047890 */ /* 0x000fc8000fffe0ff */
[----:B------:R-:W-:-:S04]  /*33d0*/  UISETP.NE.AND UP0, UPT, UR4, 0x9, UPT ;  /* 0x000000090400788c */ /* 0x000fc8000bf05270 */
[----:B------:R-:W-:Y:S02]  /*33e0*/  USEL UR5, URZ, 0x1, UP0 ;  /* 0x00000001ff057887 */ /* 0x000fe40008000000 */
[----:B------:R-:W-:-:S04]  /*33f0*/  USEL UR4, UR4, URZ, UP0 ;  /* 0x000000ff04047287 */ /* 0x000fc80008000000 */
[----:B------:R-:W-:Y:S01]  /*3400*/  ULEA UR4, UR4, UR7, 0x3 ;  /* 0x0000000704047291 */ /* 0x000fe2000f8e18ff */
[----:B-1----:R-:W-:-:S04]  /*3410*/  LOP3.LUT R3, R2, UR5, RZ, 0x3c, !PT ;  /* 0x0000000502037c12 */ /* 0x002fc8000f8e3cff */
[----:B------:R-:W-:Y:S01]  /*3420*/  SHF.L.U32 R3, R3, 0x1f, RZ ;  /* 0x0000001f03037819 */ /* 0x000fe200000006ff */
[----:B------:R-:W-:-:S07]  /*3430*/  IMAD.U32 R0, RZ, RZ, UR4 ;  /* 0x00000004ff007e24 */ /* 0x000fce000f8e00ff */
.L_x_56:
[----:B-1----:R1:W2:Y:S02]  /*3440*/  SYNCS.PHASECHK.TRANS64.TRYWAIT P0, [R0+URZ], R3 ;  /* 0x00000003000075a7 */ /* 0x0022a400080011ff */
[----:B--2---:R-:W-:Y:S05]  /*3450*/  @!P0 NANOSLEEP.SYNCS 0x989680 ;  /* 0x009896800000895d */ /* 0x004fea0003900000 */
[----:B------:R-:W2:Y:S02]  /*3460*/  @!P0 SYNCS.PHASECHK.TRANS64 P0, [R0+URZ], R3 ;  /* 0x00000003000085a7 */ /* 0x000ea400080010ff */
[----:B--2---:R-:W-:Y:S05]  /*3470*/  @P0 EXIT ;  /* 0x000000000000094d */ /* 0x004fea0003800000 */
[----:B------:R-:W-:Y:S05]  /*3480*/  BRA `(.L_x_56) ;  /* 0xfffffffc00ec7947 */ /* 0x000fea000383ffff */
.L_x_23:
[----:B------:R-:W-:-:S04]  /*3490*/  UISETP.NE.AND UP0, UPT, UR60, URZ, UPT ;  /* 0x000000ff3c00728c */ /* 0x000fc8000bf05270 */
[----:B------:R-:W-:-:S09]  /*34a0*/  UISETP.NE.OR UP0, UPT, UR24, 0x1, UP0 ;  /* 0x000000011800788c */ /* 0x000fd20008705670 */
[----:B------:R-:W-:Y:S05]  /*34b0*/  BRA.U UP0, `(.L_x_57) ;  /* 0x0000000500487547 */ /* 0x000fea000b800000 */
[----:B------:R-:W-:Y:S01]  /*34c0*/  ISETP.GE.U32.AND P2, PT, R0, 0x8, PT ;  /* 0x000000080000780c */ /* 0x000fe20003f46070 */
[----:B------:R-:W-:Y:S01]  /*34d0*/  IMAD.MOV.U32 R12, RZ, RZ, 0x1 ;  /* 0x00000001ff0c7424 */ /* 0x000fe200078e00ff */
[----:B------:R-:W-:Y:S02]  /*34e0*/  CS2R R10, SRZ ;  /* 0x00000000000a7805 */ /* 0x000fe4000001ff00 */
[----:B------:R-:W-:Y:S01]  /*34f0*/  CS2R R8, SRZ ;  /* 0x0000000000087805 */ /* 0x000fe2000001ff00 */
[----:B------:R-:W-:Y:S01]  /*3500*/  UMOV UR6, 0x400 ;  /* 0x0000040000067882 */ /* 0x000fe20000000000 */
[----:B------:R-:W-:Y:S01]  /*3510*/  UMOV UR5, URZ ;  /* 0x000000ff00057c82 */ /* 0x000fe20008000000 */
[----:B------:R-:W-:-:S12]  /*3520*/  ULEA UR6, UR60, UR6, 0x18 ;  /* 0x000000063c067291 */ /* 0x000fd8000f8ec0ff */
.L_x_61:
[----:B------:R-:W-:Y:S02]  /*3530*/  LEA R2, R8, UR6, 0x3 ;  /* 0x0000000608027c11 */ /* 0x000fe4000f8e18ff */
[----:B------:R-:W-:-:S03]  /*3540*/  SHF.L.U32 R5, R9, 0x1f, RZ ;  /* 0x0000001f09057819 */ /* 0x000fc600000006ff */
[----:B------:R-:W-:Y:S01]  /*3550*/  VIADD R4, R2, 0x120 ;  /* 0x0000012002047836 */ /* 0x000fe20000000000 */
[----:B------:R-:W1:Y:S02]  /*3560*/  SYNCS.PHASECHK.TRANS64.TRYWAIT P0, [R2+URZ+0x110], R5 ;  /* 0x00011005020075a7 */ /* 0x000e6400080011ff */
[----:B-1----:R-:W-:Y:S05]  /*3570*/  @!P0 BRA `(.L_x_58) ;  /* 0x0000006000788947 */ /* 0x002fea0003800000 */
.L_x_163:
[----:B------:R-:W-:Y:S01]  /*3580*/  ULEA UR4, UR5, UR6, 0x3 ;  /* 0x0000000605047291 */ /* 0x000fe2000f8e18ff */
[----:B------:R-:W-:Y:S02]  /*3590*/  PRMT R4, RZ, 0x654, R4 ;  /* 0x00000654ff047816 */ /* 0x000fe40000000004 */
[----:B-1----:R-:W-:Y:S01]  /*35a0*/  SHF.L.U32 R5, R12, 0x1f, RZ ;  /* 0x0000001f0c057819 */ /* 0x002fe200000006ff */
[----:B------:R-:W-:Y:S01]  /*35b0*/  UIADD3 UR7, UPT, UPT, UR4, 0xd0, URZ ;  /* 0x000000d004077890 */ /* 0x000fe2000fffe0ff */
[----:B------:R1:W-:Y:S05]  /*35c0*/  SYNCS.ARRIVE.TRANS64.RED.A1T0 RZ, [R4+URZ], RZ ;  /* 0x000000ff04ff79a7 */ /* 0x0003ea00081004ff */
[----:B------:R-:W-:Y:S01]  /*35d0*/  IMAD.U32 R7, RZ, RZ, UR7 ;  /* 0x00000007ff077e24 */ /* 0x000fe2000f8e00ff */
[----:B------:R-:W2:Y:S04]  /*35e0*/  SYNCS.PHASECHK.TRANS64.TRYWAIT P0, [UR4+0xe0], R5 ;  /* 0x0000e005ff0075a7 */ /* 0x000ea80008001104 */
[----:B------:R-:W-:Y:S01]  /*35f0*/  PRMT R6, R0, 0x654, R7 ;  /* 0x0000065400067816 */ /* 0x000fe20000000007 */
[----:B-1----:R-:W-:Y:S01]  /*3600*/  @!P2 IMAD.MOV.U32 R4, RZ, RZ, 0x10 ;  /* 0x00000010ff04a424 */ /* 0x002fe200078e00ff */
[----:B--2---:R-:W-:Y:S06]  /*3610*/  @!P0 BRA `(.L_x_59) ;  /* 0x0000006000648947 */ /* 0x004fec0003800000 */
.L_x_165:
[----:B------:R-:W-:Y:S01]  /*3620*/  ULEA UR8, UR5, UR6, 0x4 ;  /* 0x0000000605087291 */ /* 0x000fe2000f8e20ff */
[----:B------:R-:W-:Y:S01]  /*3630*/  SEL R3, R6, R3, !P2 ;  /* 0x0000000306037207 */ /* 0x000fe20005000000 */
[----:B------:R-:W-:Y:S01]  /*3640*/  UIADD3 UR9, UPT, UPT, UR4, 0xd0, URZ ;  /* 0x000000d004097890 */ /* 0x000fe2000fffe0ff */
[----:B-1----:R-:W-:Y:S01]  /*3650*/  LEA R2, R11, UR6, 0x3 ;  /* 0x000000060b027c11 */ /* 0x002fe2000f8e18ff */
[----:B------:R-:W-:Y:S01]  /*3660*/  UIADD3 UR8, UPT, UPT, UR8, 0x140, URZ ;  /* 0x0000014008087890 */ /* 0x000fe2000fffe0ff */
[----:B------:R-:W-:Y:S01]  /*3670*/  SHF.L.U32 R5, R10, 0x1f, RZ ;  /* 0x0000001f0a057819 */ /* 0x000fe200000006ff */
[----:B------:R1:W-:Y:S01]  /*3680*/  @!P2 SYNCS.ARRIVE.TRANS64.RED RZ, [R3+URZ], R4 ;  /* 0x0000000403ffa9a7 */ /* 0x0003e200080004ff */
[----:B------:R-:W-:Y:S01]  /*3690*/  UIADD3 UR4, UPT, UPT, UR5, 0x1, URZ ;  /* 0x0000000105047890 */ /* 0x000fe2000fffe0ff */
[----:B------:R-:W-:-:S03]  /*36a0*/  VIADD R8, R8, 0x1 ;  /* 0x0000000108087836 */ /* 0x000fc60000000000 */
[----:B------:R-:W-:Y:S02]  /*36b0*/  UISETP.NE.AND UP0, UPT, UR4, 0x2, UPT ;  /* 0x000000020400788c */ /* 0x000fe4000bf05270 */
[----:B------:R-:W-:Y:S06]  /*36c0*/  UGETNEXTWORKID.BROADCAST [UR8], [UR9] ;  /* 0x00000000080073ca */ /* 0x000fec0008000100 */
[----:B------:R-:W-:Y:S01]  /*36d0*/  USEL UR7, URZ, 0x1, UP0 ;  /* 0x00000001ff077887 */ /* 0x000fe20008000000 */
[----:B------:R-:W-:Y:S01]  /*36e0*/  ISETP.NE.AND P0, PT, R8, 0x2, PT ;  /* 0x000000020800780c */ /* 0x000fe20003f05270 */
[----:B------:R-:W-:Y:S01]  /*36f0*/  USEL UR5, UR4, URZ, UP0 ;  /* 0x000000ff04057287 */ /* 0x000fe20008000000 */
[----:B------:R-:W2:Y:S03]  /*3700*/  SYNCS.PHASECHK.TRANS64.TRYWAIT P1, [R2+URZ+0xd0], R5 ;  /* 0x0000d005020075a7 */ /* 0x000ea600080211ff */
[----:B------:R-:W-:Y:S01]  /*3710*/  LOP3.LUT R12, R12, UR7, RZ, 0x3c, !PT ;  /* 0x000000070c0c7c12 */ /* 0x000fe2000f8e3cff */
[----:B-12---:R-:W-:Y:S07]  /*3720*/  @!P1 BRA `(.L_x_60) ;  /* 0x0000006000389947 */ /* 0x006fee0003800000 */
.L_x_166:
[C---:B------:R-:W-:Y:S01]  /*3730*/  LEA R4, R11.reuse, UR6, 0x4 ;  /* 0x000000060b047c11 */ /* 0x040fe2000f8e20ff */
[----:B-1----:R-:W-:Y:S01]  /*3740*/  VIADD R2, R2, 0xe0 ;  /* 0x000000e002027836 */ /* 0x002fe20000000000 */
[----:B------:R-:W-:Y:S01]  /*3750*/  SEL R8, R8, RZ, P0 ;  /* 0x000000ff08087207 */ /* 0x000fe20000000000 */
[----:B------:R-:W-:-:S03]  /*3760*/  VIADD R11, R11, 0x1 ;  /* 0x000000010b0b7836 */ /* 0x000fc60000000000 */
[----:B------:R-:W1:Y:S01]  /*3770*/  LDS.128 R4, [R4+0x140] ;  /* 0x0001400004047984 */ /* 0x000e620000000c00 */
[----:B------:R-:W-:Y:S02]  /*3780*/  PRMT R2, RZ, 0x654, R2 ;  /* 0x00000654ff027816 */ /* 0x000fe40000000002 */
[C---:B------:R-:W-:Y:S01]  /*3790*/  ISETP.NE.AND P1, PT, R11.reuse, 0x2, PT ;  /* 0x000000020b00780c */ /* 0x040fe20003f25270 */
[----:B------:R-:W-:Y:S01]  /*37a0*/  @!PT LDS RZ, [RZ] ;  /* 0x00000000fffff984 */ /* 0x000fe20000000800 */
[----:B------:R-:W-:Y:S01]  /*37b0*/  @!PT LDS RZ, [RZ] ;  /* 0x00000000fffff984 */ /* 0x000fe20000000800 */
[----:B------:R-:W-:Y:S01]  /*37c0*/  @!PT LDS RZ, [RZ] ;  /* 0x00000000fffff984 */ /* 0x000fe20000000800 */
[----:B------:R-:W-:Y:S01]  /*37d0*/  @!PT LDS RZ, [RZ] ;  /* 0x00000000fffff984 */ /* 0x000fe20000000800 */
[----:B------:R2:W-:Y:S06]  /*37e0*/  MEMBAR.ALL.CTA ;  /* 0x0000000000007992 */ /* 0x0005ec0000008000 */
[----:B--2---:R-:W2:Y:S01]  /*37f0*/  FENCE.VIEW.ASYNC.S ;  /* 0x00000000000073c6 */ /* 0x004ea20000000000 */
[----:B------:R-:W-:Y:S01]  /*3800*/  SEL R11, R11, RZ, P1 ;  /* 0x000000ff0b0b7207 */ /* 0x000fe20000800000 */
[----:B--2---:R2:W-:Y:S01]  /*3810*/  SYNCS.ARRIVE.TRANS64.RED.A1T0 RZ, [R2+URZ], RZ ;  /* 0x000000ff02ff79a7 */ /* 0x0045e200081004ff */
[----:B-1----:R-:W-:-:S02]  /*3820*/  LOP3.LUT P3, RZ, R6, 0x1, RZ, 0xc0, !PT ;  /* 0x0000000106ff7812 */ /* 0x002fc4000786c0ff */
[----:B------:R-:W-:-:S04]  /*3830*/  SEL R5, RZ, 0x1, P1 ;  /* 0x00000001ff057807 */ /* 0x000fc80000800000 */
[----:B------:R-:W-:Y:S02]  /*3840*/  LOP3.LUT R10, R10, R5, RZ, 0x3c, !PT ;  /* 0x000000050a0a7212 */ /* 0x000fe400078e3cff */
[----:B--2---:R-:W-:-:S04]  /*3850*/  SEL R2, RZ, 0x1, P0 ;  /* 0x00000001ff027807 */ /* 0x004fc80000000000 */
[----:B------:R-:W-:Y:S01]  /*3860*/  LOP3.LUT R9, R9, R2, RZ, 0x3c, !PT ;  /* 0x0000000209097212 */ /* 0x000fe200078e3cff */
[----:B------:R-:W-:Y:S06]  /*3870*/  @P3 BRA `(.L_x_61) ;  /* 0xfffffffc002c3947 */ /* 0x000fec000383ffff */
[----:B------:R-:W-:Y:S01]  /*3880*/  ULEA UR4, UR5, UR6, 0x3 ;  /* 0x0000000605047291 */ /* 0x000fe2000f8e18ff */
[----:B------:R-:W-:-:S08]  /*3890*/  SHF.L.U32 R3, R12, 0x1f, RZ ;  /* 0x0000001f0c037819 */ /* 0x000fd000000006ff */
[----:B------:R-:W1:Y:S02]  /*38a0*/  SYNCS.PHASECHK.TRANS64 P0, [UR4+0xe0], R3 ;  /* 0x0000e003ff0075a7 */ /* 0x000e640008001004 */
[----:B-1----:R-:W-:Y:S05]  /*38b0*/  @P0 BRA `(.L_x_62) ;  /* 0x0000000000080947 */ /* 0x002fea0003800000 */
[----:B------:R-:W1:Y:S02]  /*38c0*/  SYNCS.PHASECHK.TRANS64.TRYWAIT P0, [UR4+0xe0], R3 ;  /* 0x0000e003ff0075a7 */ /* 0x000e640008001104 */
[----:B-1----:R-:W-:Y:S05]  /*38d0*/  @!P0 BRA `(.L_x_63) ;  /* 0x0000005c00e08947 */ /* 0x002fea0003800000 */
.L_x_62:
[----:B------:R-:W-:-:S04]  /*38e0*/  UIADD3 UR7, UPT, UPT, UR5, 0x1, URZ ;  /* 0x0000000105077890 */ /* 0x000fc8000fffe0ff */
[----:B------:R-:W-:-:S04]  /*38f0*/  UISETP.NE.AND UP0, UPT, UR7, 0x2, UPT ;  /* 0x000000020700788c */ /* 0x000fc8000bf05270 */
[----:B------:R-:W-:Y:S02]  /*3900*/  USEL UR8, URZ, 0x1, UP0 ;  /* 0x00000001ff087887 */ /* 0x000fe40008000000 */
[----:B------:R-:W-:-:S04]  /*3910*/  USEL UR7, UR7, URZ, UP0 ;  /* 0x000000ff07077287 */ /* 0x000fc80008000000 */
[----:B------:R-:W-:Y:S01]  /*3920*/  ULEA UR7, UR7, UR6, 0x3 ;  /* 0x0000000607077291 */ /* 0x000fe2000f8e18ff */
[----:B-1----:R-:W-:-:S04]  /*3930*/  LOP3.LUT R3, R12, UR8, RZ, 0x3c, !PT ;  /* 0x000000080c037c12 */ /* 0x002fc8000f8e3cff */
[----:B------:R-:W-:-:S04]  /*3940*/  SHF.L.U32 R0, R3, 0x1f, RZ ;  /* 0x0000001f03007819 */ /* 0x000fc800000006ff */
[----:B------:R-:W1:Y:S02]  /*3950*/  SYNCS.PHASECHK.TRANS64 P0, [UR7+0xe0], R0 ;  /* 0x0000e000ff0075a7 */ /* 0x000e640008001007 */
[----:B-1----:R-:W-:Y:S05]  /*3960*/  @P0 EXIT ;  /* 0x000000000000094d */ /* 0x002fea0003800000 */
[----:B------:R-:W-:Y:S02]  /*3970*/  SHF.L.U32 R3, R3, 0x1f, RZ ;  /* 0x0000001f03037819 */ /* 0x000fe400000006ff */
[----:B------:R-:W-:-:S07]  /*3980*/  MOV R0, UR7 ;  /* 0x0000000700007c02 */ /* 0x000fce0008000f00 */
.L_x_64:
[----:B-1----:R1:W2:Y:S02]  /*3990*/  SYNCS.PHASECHK.TRANS64.TRYWAIT P0, [R0+URZ+0xe0], R3 ;  /* 0x0000e003000075a7 */ /* 0x0022a400080011ff */
[----:B--2---:R-:W-:Y:S05]  /*39a0*/  @!P0 NANOSLEEP.SYNCS 0x989680 ;  /* 0x009896800000895d */ /* 0x004fea0003900000 */
[----:B------:R-:W2:Y:S02]  /*39b0*/  @!P0 SYNCS.PHASECHK.TRANS64 P0, [R0+URZ+0xe0], R3 ;  /* 0x0000e003000085a7 */ /* 0x000ea400080010ff */
[----:B--2---:R-:W-:Y:S05]  /*39c0*/  @P0 EXIT ;  /* 0x000000000000094d */ /* 0x004fea0003800000 */
[----:B------:R-:W-:Y:S05]  /*39d0*/  BRA `(.L_x_64) ;  /* 0xfffffffc00ec7947 */ /* 0x000fea000383ffff */
.L_x_57:
[----:B------:R-:W-:Y:S05]  /*39e0*/  BRA.U UP6, `(.L_x_65) ;  /* 0x0000001906c87547 */ /* 0x000fea000b800000 */
[----:B------:R-:W-:Y:S01]  /*39f0*/  UMOV UR5, 0x40 ;  /* 0x0000004000057882 */ /* 0x000fe20000000000 */
[----:B------:R-:W-:Y:S01]  /*3a00*/  NOP ;  /* 0x0000000000007918 */ /* 0x000fe20000000000 */
[----:B------:R-:W-:Y:S01]  /*3a10*/  ULEA UR5, UR60, UR5, 0x18 ;  /* 0x000000053c057291 */ /* 0x000fe2000f8ec0ff */
[----:B------:R-:W-:Y:S02]  /*3a20*/  UMOV UR6, 0x400 ;  /* 0x0000040000067882 */ /* 0x000fe40000000000 */
[----:B------:R-:W-:-:S06]  /*3a30*/  ULEA UR6, UR60, UR6, 0x18 ;  /* 0x000000063c067291 */ /* 0x000fcc000f8ec0ff */
[----:B------:R-:W1:Y:S02]  /*3a40*/  LDS.U8 R0, [UR5+0x1c] ;  /* 0x00001c05ff007984 */ /* 0x000e640008000000 */
[----:B-1----:R-:W-:-:S13]  /*3a50*/  ISETP.NE.AND P0, PT, R0, RZ, PT ;  /* 0x000000ff0000720c */ /* 0x002fda0003f05270 */
[----:B------:R-:W-:Y:S05]  /*3a60*/  @P0 BRA `(.L_x_66) ;  /* 0x0000000400080947 */ /* 0x000fea0003800000 */
[----:B------:R-:W-:Y:S02]  /*3a70*/  UISETP.NE.U32.AND UP1, UPT, UR73, 0x1, UPT ;  /* 0x000000014900788c */ /* 0x000fe4000bf25070 */
[----:B------:R-:W-:-:S07]  /*3a80*/  UIADD3 UR7, UPT, UPT, UR5, 0x8, URZ ;  /* 0x0000000805077890 */ /* 0x000fce000fffe0ff */
[----:B------:R-:W-:Y:S05]  /*3a90*/  BRA.U !UP1, `(.L_x_67) ;  /* 0x00000001099c7547 */ /* 0x000fea000b800000 */
[----:B------:R-:W-:Y:S01]  /*3aa0*/  ELECT P0, URZ, PT ;  /* 0x0000000000ff782f */ /* 0x000fe20003800000 */
[----:B------:R-:W-:-:S12]  /*3ab0*/  BSSY B0, `(.L_x_67) ;  /* 0x0000025000007945 */ /* 0x000fd80003800000 */
[----:B------:R-:W-:Y:S05]  /*3ac0*/  @!P0 BRA `(.L_x_68) ;  /* 0x00000000008c8947 */ /* 0x000fea0003800000 */
[----:B------:R-:W-:-:S05]  /*3ad0*/  UMOV UR4, 0x10 ;  /* 0x0000001000047882 */ /* 0x000fca0000000000 */
[----:B------:R-:W-:Y:S04]  /*3ae0*/  DEPBAR.LE SB1, 0x36 ;  /* 0x00009d800000791a */ /* 0x000fe80000000000 */
[----:B------:R-:W1:Y:S02]  /*3af0*/  UTCATOMSWS.2CTA.FIND_AND_SET.ALIGN UP0, UR4, UR4 ;  /* 0x00000004000475e3 */ /* 0x000e640008200800 */
[----:B-1----:R-:W-:Y:S01]  /*3b00*/  MOV R11, UR4 ;  /* 0x00000004000b7c02 */ /* 0x002fe20008000f00 */
[----:B------:R-:W-:Y:S06]  /*3b10*/  BRA.U UP0, `(.L_x_69) ;  /* 0x0000000100187547 */ /* 0x000fec000b800000 */
.L_x_70:
[----:B------:R-:W-:Y:S05]  /*3b20*/  NANOSLEEP 0x64 ;  /* 0x000000640000795d */ /* 0x000fea0003800000 */
[----:B------:R-:W-:-:S05]  /*3b30*/  UMOV UR4, 0x10 ;  /* 0x0000001000047882 */ /* 0x000fca0000000000 */
[----:B------:R-:W-:Y:S04]  /*3b40*/  DEPBAR.LE SB1, 0x36 ;  /* 0x00009d800000791a */ /* 0x000fe80000000000 */
[----:B------:R-:W1:Y:S02]  /*3b50*/  UTCATOMSWS.2CTA.FIND_AND_SET.ALIGN UP0, UR4, UR4 ;  /* 0x00000004000475e3 */ /* 0x000e640008200800 */
[----:B-1----:R-:W-:Y:S01]  /*3b60*/  MOV R11, UR4 ;  /* 0x00000004000b7c02 */ /* 0x002fe20008000f00 */
[----:B------:R-:W-:Y:S05]  /*3b70*/  BRA.U !UP0, `(.L_x_70) ;  /* 0xfffffffd08e87547 */ /* 0x000fea000b83ffff */
.L_x_69:
[----:B------:R-:W1:Y:S01]  /*3b80*/  LDS R7, [UR5+0x10] ;  /* 0x00001005ff077984 */ /* 0x000e620008000800 */
[----:B------:R-:W-:Y:S01]  /*3b90*/  IMAD.U32 R5, RZ, RZ, UR6 ;  /* 0x00000006ff057e24 */ /* 0x000fe2000f8e00ff */
[----:B------:R-:W-:-:S03]  /*3ba0*/  MOV R4, UR72 ;  /* 0x0000004800047c02 */ /* 0x000fc60008000f00 */
[----:B------:R-:W-:Y:S01]  /*3bb0*/  VIADD R5, R5, 0x160 ;  /* 0x0000016005057836 */ /* 0x000fe20000000000 */
[----:B-1----:R-:W-:-:S04]  /*3bc0*/  SHF.L.U32 R7, R7, 0x1f, RZ ;  /* 0x0000001f07077819 */ /* 0x002fc800000006ff */
[----:B------:R-:W1:Y:S02]  /*3bd0*/  SYNCS.PHASECHK.TRANS64.TRYWAIT P0, [UR5+0x8], R7 ;  /* 0x00000807ff0075a7 */ /* 0x000e640008001105 */
[----:B-1----:R-:W-:Y:S05]  /*3be0*/  @P0 BRA `(.L_x_71) ;  /* 0x0000000000080947 */ /* 0x002fea0003800000 */
[----:B------:R-:W1:Y:S02]  /*3bf0*/  SYNCS.PHASECHK.TRANS64.TRYWAIT P0, [UR5+0x8], R7 ;  /* 0x00000807ff0075a7 */ /* 0x000e640008001105 */
[----:B-1----:R-:W-:Y:S05]  /*3c00*/  @!P0 BRA `(.L_x_72) ;  /* 0x0000005c002c8947 */ /* 0x002fea0003800000 */
.L_x_71:
[----:B-1----:R-:W-:Y:S01]  /*3c10*/  HFMA2 R0, -RZ, RZ, 0, 5.9604644775390625e-08 ;  /* 0x00000001ff007431 */ /* 0x002fe200000001ff */
[----:B------:R-:W-:Y:S01]  /*3c20*/  UPRMT UR4, UR72, 0x654, UR7 ;  /* 0x0000065448047896 */ /* 0x000fe20008000007 */
[----:B------:R-:W-:Y:S01]  /*3c30*/  IMAD.MOV.U32 R8, RZ, RZ, 0xffff ;  /* 0x0000ffffff087424 */ /* 0x000fe200078e00ff */
[----:B------:R-:W-:Y:S01]  /*3c40*/  PRMT R4, R4, 0x654, R5 ;  /* 0x0000065404047816 */ /* 0x000fe20000000005 */
[----:B------:R-:W-:Y:S02]  /*3c50*/  IMAD.MOV.U32 R6, RZ, RZ, 0x4 ;  /* 0x00000004ff067424 */ /* 0x000fe400078e00ff */
[----:B------:R-:W-:Y:S01]  /*3c60*/  IMAD.SHL.U32 R9, R11, 0x20, RZ ;  /* 0x000000200b097824 */ /* 0x000fe200078e00ff */
[----:B------:R-:W-:Y:S02]  /*3c70*/  MOV R5, UR4 ;  /* 0x0000000400057c02 */ /* 0x000fe40008000f00 */
[-C--:B------:R-:W-:Y:S01]  /*3c80*/  SHF.L.U32 R8, R8, R11.reuse, RZ ;  /* 0x0000000b08087219 */ /* 0x080fe200000006ff */
[----:B------:R1:W-:Y:S01]  /*3c90*/  SYNCS.ARRIVE.TRANS64.RED RZ, [UR4], R6 ;  /* 0x00000006ffff79a7 */ /* 0x0003e20008000404 */
[----:B------:R-:W-:Y:S01]  /*3ca0*/  SHF.L.U32 R7, R0, R11, RZ ;  /* 0x0000000b00077219 */ /* 0x000fe200000006ff */
[----:B------:R1:W-:Y:S04]  /*3cb0*/  STS [UR6+0x160], R9 ;  /* 0x00016009ff007988 */ /* 0x0003e80008000806 */
[----:B------:R1:W-:Y:S04]  /*3cc0*/  STAS [R4.64], R11 ;  /* 0x0000000b04007dbd */ /* 0x0003e8000c0008ff */
[----:B------:R1:W-:Y:S04]  /*3cd0*/  ATOMS.OR RZ, [UR5+0x14], R8 ;  /* 0x00001408ffff798c */ /* 0x0003e8000b000005 */
[----:B------:R1:W-:Y:S04]  /*3ce0*/  ATOMS.OR RZ, [UR5+0x18], R7 ;  /* 0x00001807ffff798c */ /* 0x0003e8000b000005 */
[----:B------:R1:W-:Y:S02]  /*3cf0*/  ATOMS.XOR RZ, [UR5+0x10], R0 ;  /* 0x00001000ffff798c */ /* 0x0003e4000b800005 */
.L_x_68:
[----:B------:R-:W-:Y:S05]  /*3d00*/  BSYNC B0 ;  /* 0x0000000000007941 */ /* 0x000fea0003800000 */
.L_x_67:
[----:B------:R-:W-:Y:S05]  /*3d10*/  BRA.U UP1, `(.L_x_73) ;  /* 0x00000001016c7547 */ /* 0x000fea000b800000 */
[----:B------:R-:W-:-:S03]  /*3d20*/  UMOV UR4, 0xffffffff ;  /* 0xffffffff00047882 */ /* 0x000fc60000000000 */
[----:B------:R-:W-:Y:S05]  /*3d30*/  BRA.DIV UR4, `(.L_x_74) ;  /* 0x0000005a04f87947 */ /* 0x000fea000b800000 */
[----:B------:R-:W-:-:S13]  /*3d40*/  ELECT P0, URZ, PT ;  /* 0x0000000000ff782f */ /* 0x000fda0003800000 */
.L_x_170:
[----:B------:R-:W-:Y:S05]  /*3d50*/  @!P0 BRA `(.L_x_73) ;  /* 0x00000000005c8947 */ /* 0x000fea0003800000 */
[----:B-1----:R-:W1:Y:S02]  /*3d60*/  LDS R5, [UR5+0x10] ;  /* 0x00001005ff057984 */ /* 0x002e640008000800 */
[----:B-1----:R-:W-:-:S04]  /*3d70*/  SHF.L.U32 R5, R5, 0x1f, RZ ;  /* 0x0000001f05057819 */ /* 0x002fc800000006ff */
[----:B------:R-:W1:Y:S02]  /*3d80*/  SYNCS.PHASECHK.TRANS64.TRYWAIT P0, [UR5+0x8], R5 ;  /* 0x00000805ff0075a7 */ /* 0x000e640008001105 */
[----:B-1----:R-:W-:Y:S05]  /*3d90*/  @P0 BRA `(.L_x_75) ;  /* 0x0000000000080947 */ /* 0x002fea0003800000 */
[----:B------:R-:W1:Y:S02]  /*3da0*/  SYNCS.PHASECHK.TRANS64.TRYWAIT P0, [UR5+0x8], R5 ;  /* 0x00000805ff0075a7 */ /* 0x000e640008001105 */
[----:B-1----:R-:W-:Y:S05]  /*3db0*/  @!P0 BRA `(.L_x_76) ;  /* 0x0000005800fc8947 */ /* 0x002fea0003800000 */
.L_x_75:
[----:B------:R-:W2:Y:S01]  /*3dc0*/  LDS R7, [UR6+0x160] ;  /* 0x00016006ff077984 */ /* 0x000ea20008000800 */
[----:B-1----:R-:W-:Y:S02]  /*3dd0*/  HFMA2 R0, -RZ, RZ, 0, 5.9604644775390625e-08 ;  /* 0x00000001ff007431 */ /* 0x002fe400000001ff */
[----:B------:R-:W-:Y:S01]  /*3de0*/  IMAD.MOV.U32 R4, RZ, RZ, 0xffff ;  /* 0x0000ffffff047424 */ /* 0x000fe200078e00ff */
[----:B------:R-:W-:Y:S01]  /*3df0*/  UPRMT UR4, UR72, 0x654, UR7 ;  /* 0x0000065448047896 */ /* 0x000fe20008000007 */
[----:B--2---:R-:W-:-:S03]  /*3e00*/  IMAD.SHL.U32 R5, R7, 0x20, RZ ;  /* 0x0000002007057824 */ /* 0x004fc600078e00ff */
[-C--:B------:R-:W-:Y:S02]  /*3e10*/  SHF.L.U32 R4, R4, R7.reuse, RZ ;  /* 0x0000000704047219 */ /* 0x080fe400000006ff */
[----:B------:R-:W-:Y:S01]  /*3e20*/  SHF.L.U32 R7, R0, R7, RZ ;  /* 0x0000000700077219 */ /* 0x000fe200000006ff */
[----:B------:R2:W-:Y:S04]  /*3e30*/  STS [UR6+0x160], R5 ;  /* 0x00016005ff007988 */ /* 0x0005e80008000806 */
[----:B------:R2:W-:Y:S04]  /*3e40*/  ATOMS.OR RZ, [UR5+0x14], R4 ;  /* 0x00001404ffff798c */ /* 0x0005e8000b000005 */
[----:B------:R2:W-:Y:S01]  /*3e50*/  ATOMS.OR RZ, [UR5+0x18], R7 ;  /* 0x00001807ffff798c */ /* 0x0005e2000b000005 */
[----:B------:R-:W-:Y:S03]  /*3e60*/  SYNCS.ARRIVE.TRANS64.RED.A1T0 RZ, [UR4], RZ ;  /* 0x000000ffffff79a7 */ /* 0x000fe60008100404 */
[----:B------:R2:W-:Y:S01]  /*3e70*/  ATOMS.XOR RZ, [UR5+0x10], R0 ;  /* 0x00001000ffff798c */ /* 0x0005e2000b800005 */
[----:B------:R-:W-:Y:S05]  /*3e80*/  BRA `(.L_x_73) ;  /* 0x0000000000107947 */ /* 0x000fea0003800000 */
.L_x_66:
[----:B------:R-:W-:Y:S02]  /*3e90*/  MOV R0, 0xffffffff ;  /* 0xffffffff00007802 */ /* 0x000fe40000000f00 */
[----:B------:R-:W-:-:S03]  /*3ea0*/  MOV R4, 0x3ed0 ;  /* 0x00003ed000047802 */ /* 0x000fc60000000f00 */
[----:B------:R1:W-:Y:S04]  /*3eb0*/  STS [UR6+0x160], R0 ;  /* 0x00016000ff007988 */ /* 0x0003e80008000806 */
[----:B-1---5:R-:W-:Y:S05]  /*3ec0*/  CALL.REL.NOINC `($__internal_1_$__cuda_sm10x_tcgen05_guardrail_trap_phase_invalid_during_alloc) ;  /* 0x00000060002c7944 */ /* 0x022fea0003c00000 */
.L_x_73:
[----:B------:R-:W-:Y:S05]  /*3ed0*/  WARPSYNC.ALL ;  /* 0x0000000000007948 */ /* 0x000fea0003800000 */
[----:B------:R-:W3:Y:S01]  /*3ee0*/  S2UR UR34, SR_CgaCtaId ;  /* 0x00000000002279c3 */ /* 0x000ee20000008800 */
[----:B------:R-:W-:Y:S01]  /*3ef0*/  UMOV UR4, 0x400 ;  /* 0x0000040000047882 */ /* 0x000fe20000000000 */
[----:B------:R-:W-:-:S06]  /*3f00*/  NOP ;  /* 0x0000000000007918 */ /* 0x000fcc0000000000 */
[----:B------:R-:W-:Y:S06]  /*3f10*/  BAR.ARV 0x6, 0xa0 ;  /* 0x0182800000007b1d */ /* 0x000fec0000002000 */
[----:B------:R-:W4:Y:S01]  /*3f20*/  LDCU UR11, c[0x0][0x38c] ;  /* 0x00007180ff0b77ac */ /* 0x000f220008000800 */
[----:B------:R-:W-:Y:S01]  /*3f30*/  LOP3.LUT R2, R2, 0xffff, RZ, 0xc0, !PT ;  /* 0x0000ffff02027812 */ /* 0x000fe200078ec0ff */
[----:B------:R-:W-:Y:S01]  /*3f40*/  IMAD.MOV.U32 R10, RZ, RZ, 0x1 ;  /* 0x00000001ff0a7424 */ /* 0x000fe200078e00ff */
[----:B------:R-:W-:Y:S02]  /*3f50*/  LOP3.LUT R3, R3, 0xffff, RZ, 0xc0, !PT ;  /* 0x0000ffff03037812 */ /* 0x000fe400078ec0ff */
[----:B-1----:R-:W-:-:S02]  /*3f60*/  CS2R R8, SRZ ;  /* 0x0000000000087805 */ /* 0x002fc4000001ff00 */
[----:B------:R-:W-:Y:S01]  /*3f70*/  R2UR UR65, R2 ;  /* 0x00000000024172ca */ /* 0x000fe200000e0000 */
[----:B------:R-:W1:Y:S01]  /*3f80*/  LDCU UR63, c[0x0][0x370] ;  /* 0x00006e00ff3f77ac */ /* 0x000e620008000800 */
[----:B------:R-:W-:Y:S01]  /*3f90*/  R2UR UR41, R3 ;  /* 0x00000000032972ca */ /* 0x000fe200000e0000 */
[----:B------:R-:W-:Y:S01]  /*3fa0*/  IMAD.MOV.U32 R3, RZ, RZ, RZ ;  /* 0x000000ffff037224 */ /* 0x000fe200078e00ff */
[----:B---3--:R-:W-:Y:S01]  /*3fb0*/  ULEA UR34, UR34, UR4, 0x18 ;  /* 0x0000000422227291 */ /* 0x008fe2000f8ec0ff */
[----:B------:R-:W-:Y:S01]  /*3fc0*/  UMOV UR61, URZ ;  /* 0x000000ff003d7c82 */ /* 0x000fe20008000000 */
[----:B------:R-:W-:Y:S02]  /*3fd0*/  UISETP.GE.AND UP5, UPT, UR40, 0x1, UPT ;  /* 0x000000012800788c */ /* 0x000fe4000bfa6270 */
[----:B------:R-:W-:Y:S02]  /*3fe0*/  UIADD3 UR6, UPT, UPT, UR34, 0x6400, URZ ;  /* 0x0000640022067890 */ /* 0x000fe4000fffe0ff */
[----:B------:R-:W-:-:S03]  /*3ff0*/  UIADD3 UR5, UPT, UPT, UR34, 0x2a400, URZ ;  /* 0x0002a40022057890 */ /* 0x000fc6000fffe0ff */
[----:B--2---:R-:W2:Y:S01]  /*4000*/  LDS R0, [UR34+0x160] ;  /* 0x00016022ff007984 */ /* 0x004ea20008000800 */
[----:B----4-:R-:W-:Y:S02]  /*4010*/  UIADD3 UR11, UPT, UPT, UR11, 0xff, URZ ;  /* 0x000000ff0b0b7890 */ /* 0x010fe4000fffe0ff */
[----:B------:R-:W-:Y:S02]  /*4020*/  UIADD3 UR4, UPT, UPT, UR34, 0x33400, URZ ;  /* 0x0003340022047890 */ /* 0x000fe4000fffe0ff */
[----:B------:R-:W-:Y:S02]  /*4030*/  UIADD3 UR7, UPT, UPT, UR34, 0x35800, URZ ;  /* 0x0003580022077890 */ /* 0x000fe4000fffe0ff */
[----:B------:R-:W-:Y:S02]  /*4040*/  USHF.R.U32.HI UR10, URZ, 0x4, UR6 ;  /* 0x00000004ff0a7899 */ /* 0x000fe40008011606 */
[----:B------:R-:W-:Y:S02]  /*4050*/  USHF.R.U32.HI UR8, URZ, 0x4, UR5 ;  /* 0x00000004ff087899 */ /* 0x000fe40008011605 */
[----:B------:R-:W-:-:S02]  /*4060*/  USHF.R.S32.HI UR9, URZ, 0x1f, UR11 ;  /* 0x0000001fff097899 */ /* 0x000fc4000801140b */
[----:B------:R-:W-:Y:S02]  /*4070*/  USHF.R.U32.HI UR6, URZ, 0x4, UR4 ;  /* 0x00000004ff067899 */ /* 0x000fe40008011604 */
[----:B------:R-:W-:Y:S02]  /*4080*/  USHF.R.U32.HI UR5, URZ, 0x4, UR7 ;  /* 0x00000004ff057899 */ /* 0x000fe40008011607 */
[----:B------:R-:W-:Y:S02]  /*4090*/  ULEA.HI UR4, UR9, UR11, URZ, 0x8 ;  /* 0x0000000b09047291 */ /* 0x000fe4000f8f40ff */
[----:B------:R-:W-:Y:S02]  /*40a0*/  ULOP3.LUT UR6, UR6, 0x3fff, URZ, 0xc0, !UPT ;  /* 0x00003fff06067892 */ /* 0x000fe4000f8ec0ff */
[----:B------:R-:W-:Y:S02]  /*40b0*/  ULOP3.LUT UR5, UR5, 0x3fff, URZ, 0xc0, !UPT ;  /* 0x00003fff05057892 */ /* 0x000fe4000f8ec0ff */
[----:B------:R-:W-:-:S02]  /*40c0*/  USHF.R.S32.HI UR64, URZ, 0x8, UR4 ;  /* 0x00000008ff407899 */ /* 0x000fc40008011404 */
[----:B------:R-:W-:Y:S02]  /*40d0*/  ULOP3.LUT UR56, UR6, 0x10000, URZ, 0xfc, !UPT ;  /* 0x0001000006387892 */ /* 0x000fe4000f8efcff */
[----:B------:R-:W-:Y:S02]  /*40e0*/  ULOP3.LUT UR57, UR5, 0x10000, URZ, 0xfc, !UPT ;  /* 0x0001000005397892 */ /* 0x000fe4000f8efcff */
[----:B------:R-:W-:Y:S02]  /*40f0*/  ULOP3.LUT UR10, UR10, 0x3fff, URZ, 0xc0, !UPT ;  /* 0x00003fff0a0a7892 */ /* 0x000fe4000f8ec0ff */
[----:B------:R-:W-:Y:S02]  /*4100*/  ULOP3.LUT UR8, UR8, 0x3fff, URZ, 0xc0, !UPT ;  /* 0x00003fff08087892 */ /* 0x000fe4000f8ec0ff */
[----:B------:R-:W-:Y:S02]  /*4110*/  UISETP.LT.AND UP0, UPT, UR64, 0x1, UPT ;  /* 0x000000014000788c */ /* 0x000fe4000bf01270 */
[----:B------:R-:W-:Y:S01]  /*4120*/  UISETP.NE.AND UP4, UPT, UR40, 0x1, UPT ;  /* 0x000000012800788c */ /* 0x000fe2000bf85270 */
[----:B------:R-:W3:Y:S01]  /*4130*/  LDCU UR62, c[0x0][0x374] ;  /* 0x00006e80ff3e77ac */ /* 0x000ee20008000800 */
[----:B--2---:R-:W-:Y:S01]  /*4140*/  R2UR UR29, R0 ;  /* 0x00000000001d72ca */ /* 0x004fe200000e0000 */
[----:B------:R-:W-:-:S02]  /*4150*/  ULOP3.LUT UR54, UR10, 0x10000, URZ, 0xfc, !UPT ;  /* 0x000100000a367892 */ /* 0x000fc4000f8efcff */
[----:B------:R-:W-:Y:S02]  /*4160*/  ULOP3.LUT UR55, UR8, 0x10000, URZ, 0xfc, !UPT ;  /* 0x0001000008377892 */ /* 0x000fe4000f8efcff */
[----:B------:R-:W-:Y:S02]  /*4170*/  USEL UR70, UR64, 0x1, !UP0 ;  /* 0x0000000140467887 */ /* 0x000fe4000c000000 */
[----:B------:R-:W-:Y:S01]  /*4180*/  UISETP.NE.AND UP3, UPT, UR73, URZ, UPT ;  /* 0x000000ff4900728c */ /* 0x000fe2000bf65270 */
[----:B------:R-:W-:Y:S01]  /*4190*/  UMOV UR32, URZ ;  /* 0x000000ff00207c82 */ /* 0x000fe20008000000 */
[----:B------:R-:W-:-:S04]  /*41a0*/  UMOV UR30, URZ ;  /* 0x000000ff001e7c82 */ /* 0x000fc80008000000 */
[----:B------:R-:W-:Y:S02]  /*41b0*/  UIADD3 UR46, UPT, UPT, UR29, 0x80, URZ ;  /* 0x000000801d2e7890 */ /* 0x000fe4000fffe0ff */
[----:B------:R-:W-:Y:S02]  /*41c0*/  UIADD3 UR52, UPT, UPT, UR29, 0x84, URZ ;  /* 0x000000841d347890 */ /* 0x000fe4000fffe0ff */
[----:B------:R-:W-:Y:S02]  /*41d0*/  UIADD3 UR50, UPT, UPT, UR29, -0x7fffff80, URZ ;  /* 0x800000801d327890 */ /* 0x000fe4000fffe0ff */
[----:B------:R-:W-:Y:S02]  /*41e0*/  UIADD3 UR48, UPT, UPT, UR29, -0x7fffff7c, URZ ;  /* 0x800000841d307890 */ /* 0x000fe4000fffe0ff */
[----:B------:R-:W-:Y:S02]  /*41f0*/  USHF.R.U32.HI UR7, URZ, 0x11, UR46 ;  /* 0x00000011ff077899 */ /* 0x000fe4000801162e */
[----:B------:R-:W-:-:S02]  /*4200*/  USHF.R.U32.HI UR6, URZ, 0x11, UR50 ;  /* 0x00000011ff067899 */ /* 0x000fc40008011632 */
[----:B------:R-:W-:Y:S02]  /*4210*/  USHF.R.U32.HI UR5, URZ, 0x11, UR52 ;  /* 0x00000011ff057899 */ /* 0x000fe40008011634 */
[----:B------:R-:W-:Y:S02]  /*4220*/  USHF.R.U32.HI UR4, URZ, 0x11, UR48 ;  /* 0x00000011ff047899 */ /* 0x000fe40008011630 */
[----:B------:R-:W-:Y:S02]  /*4230*/  ULOP3.LUT UR7, UR7, 0x6000, URZ, 0xc0, !UPT ;  /* 0x0000600007077892 */ /* 0x000fe4000f8ec0ff */
[----:B------:R-:W-:Y:S02]  /*4240*/  ULOP3.LUT UR6, UR6, 0x6000, URZ, 0xc0, !UPT ;  /* 0x0000600006067892 */ /* 0x000fe4000f8ec0ff */
[----:B------:R-:W-:Y:S02]  /*4250*/  ULOP3.LUT UR5, UR5, 0x6000, URZ, 0xc0, !UPT ;  /* 0x0000600005057892 */ /* 0x000fe4000f8ec0ff */
[----:B------:R-:W-:-:S02]  /*4260*/  ULOP3.LUT UR4, UR4, 0x6000, URZ, 0xc0, !UPT ;  /* 0x0000600004047892 */ /* 0x000fc4000f8ec0ff */
[----:B------:R-:W-:Y:S02]  /*4270*/  UIADD3 UR71, UPT, UPT, UR29, 0x88, URZ ;  /* 0x000000881d477890 */ /* 0x000fe4000fffe0ff */
[----:B------:R-:W-:Y:S02]  /*4280*/  ULOP3.LUT UR69, UR7, 0x1090, URZ, 0xfc, !UPT ;  /* 0x0000109007457892 */ /* 0x000fe4000f8efcff */
[----:B------:R-:W-:Y:S02]  /*4290*/  ULOP3.LUT UR68, UR6, 0x1090, URZ, 0xfc, !UPT ;  /* 0x0000109006447892 */ /* 0x000fe4000f8efcff */
[----:B------:R-:W-:Y:S02]  /*42a0*/  ULOP3.LUT UR67, UR5, 0x1090, URZ, 0xfc, !UPT ;  /* 0x0000109005437892 */ /* 0x000fe4000f8efcff */
[----:B-1-3--:R-:W-:-:S12]  /*42b0*/  ULOP3.LUT UR66, UR4, 0x1090, URZ, 0xfc, !UPT ;  /* 0x0000109004427892 */ /* 0x00afd8000f8efcff */
.L_x_86:
[C---:B------:R-:W-:Y:S02]  /*42c0*/  LEA R2, R9.reuse, UR34, 0x3 ;  /* 0x0000002209027c11 */ /* 0x040fe4000f8e18ff */
[----:B------:R-:W-:Y:S02]  /*42d0*/  SHF.L.U32 R5, R8, 0x1f, RZ ;  /* 0x0000001f08057819 */ /* 0x000fe400000006ff */
[----:B------:R-:W-:Y:S02]  /*42e0*/  LEA R6, R9, UR34, 0x4 ;  /* 0x0000002209067c11 */ /* 0x000fe4000f8e20ff */
[----:B------:R-:W1:Y:S02]  /*42f0*/  SYNCS.PHASECHK.TRANS64.TRYWAIT P0, [R2+URZ+0xd0], R5 ;  /* 0x0000d005020075a7 */ /* 0x000e6400080011ff */
[----:B-1-3--:R-:W-:Y:S05]  /*4300*/  @!P0 BRA `(.L_x_77) ;  /* 0x0000005400c08947 */ /* 0x00afea0003800000 */
.L_x_171:
[----:B-1----:R-:W1:Y:S01]  /*4310*/  LDS.128 R4, [R6+0x140] ;  /* 0x0001400006047984 */ /* 0x002e620000000c00 */
[----:B------:R-:W-:Y:S01]  /*4320*/  @!PT LDS RZ, [RZ] ;  /* 0x00000000fffff984 */ /* 0x000fe20000000800 */
[----:B------:R-:W-:Y:S01]  /*4330*/  @!PT LDS RZ, [RZ] ;  /* 0x00000000fffff984 */ /* 0x000fe20000000800 */
[----:B------:R-:W-:Y:S01]  /*4340*/  @!PT LDS RZ, [RZ] ;  /* 0x00000000fffff984 */ /* 0x000fe20000000800 */
[----:B------:R-:W-:Y:S01]  /*4350*/  @!PT LDS RZ, [RZ] ;  /* 0x00000000fffff984 */ /* 0x000fe20000000800 */
[----:B------:R2:W-:Y:S06]  /*4360*/  MEMBAR.ALL.CTA ;  /* 0x0000000000007992 */ /* 0x0005ec0000008000 */
[----:B--2---:R-:W2:Y:S01]  /*4370*/  FENCE.VIEW.ASYNC.S ;  /* 0x00000000000073c6 */ /* 0x004ea20000000000 */
[----:B-1----:R-:W-:-:S13]  /*4380*/  LOP3.LUT P0, RZ, R6, 0x1, RZ, 0xc0, !PT ;  /* 0x0000000106ff7812 */ /* 0x002fda000780c0ff */
[----:B--2---:R-:W-:Y:S01]  /*4390*/  VOTEU.ANY UP2, P0 ;  /* 0x0000000000ff7886 */ /* 0x004fe20000040100 */
[----:B------:R-:W-:-:S13]  /*43a0*/  PLOP3.LUT P0, PT, PT, PT, UP2, 0x80, 0x8 ;  /* 0x000000000008781c */ /* 0x000fda0003f0f028 */
[----:B------:R-:W-:Y:S02]  /*43b0*/  @P0 MOV R0, R4 ;  /* 0x0000000400000202 */ /* 0x000fe40000000f00 */
[----:B------:R-:W-:Y:S02]  /*43c0*/  @P0 LOP3.LUT R4, R5, 0xffff, RZ, 0xc0, !PT ;  /* 0x0000ffff05040812 */ /* 0x000fe400078ec0ff */
[----:B------:R-:W-:Y:S01]  /*43d0*/  @P0 R2UR UR5, R0 ;  /* 0x00000000000502ca */ /* 0x000fe200000e0000 */
[----:B------:R-:W-:Y:S01]  /*43e0*/  VIADD R0, R2, 0xe0 ;  /* 0x000000e002007836 */ /* 0x000fe20000000000 */
[----:B------:R-:W-:-:S04]  /*43f0*/  @P0 R2UR UR4, R4 ;  /* 0x00000000040402ca */ /* 0x000fc800000e0000 */
[----:B------:R-:W-:-:S04]  /*4400*/  PRMT R0, RZ, 0x654, R0 ;  /* 0x00000654ff007816 */ /* 0x000fc80000000000 */
[----:B------:R1:W-:Y:S03]  /*4410*/  SYNCS.ARRIVE.TRANS64.RED.A1T0 RZ, [R0+URZ], RZ ;  /* 0x000000ff00ff79a7 */ /* 0x0003e600081004ff */
[----:B------:R-:W-:Y:S02]  /*4420*/  @UP2 UMOV UR60, UR5 ;  /* 0x00000005003c2c82 */ /* 0x000fe40008000000 */
[----:B------:R-:W-:Y:S01]  /*4430*/  @UP2 UMOV UR58, UR4 ;  /* 0x00000004003a2c82 */ /* 0x000fe20008000000 */
[----:B------:R-:W-:Y:S05]  /*4440*/  BRA.U !UP5, `(.L_x_78) ;  /* 0x000000010dd07547 */ /* 0x000fea000b800000 */
[----:B------:R-:W2:Y:S01]  /*4450*/  LDCU.128 UR12, c[0x0][0xf10] ;  /* 0x0001e200ff0c77ac */ /* 0x000ea20008000c00 */
[----:B------:R-:W3:Y:S01]  /*4460*/  LDCU UR21, c[0x0][0xf20] ;  /* 0x0001e400ff1577ac */ /* 0x000ee20008000800 */
[----:B------:R-:W4:Y:S01]  /*4470*/  LDCU UR20, c[0x0][0xf0c] ;  /* 0x0001e180ff1477ac */ /* 0x000f220008000800 */
[----:B------:R-:W1:Y:S01]  /*4480*/  LDCU.64 UR8, c[0x0][0xf28] ;  /* 0x0001e500ff0877ac */ /* 0x000e620008000a00 */
[----:B--2---:R-:W-:Y:S02]  /*4490*/  UIMAD.WIDE.U32 UR6, UR62, UR15, URZ ;  /* 0x0000000f3e0672a5 */ /* 0x004fe4000f8e00ff */
[----:B------:R-:W-:Y:S02]  /*44a0*/  UIMAD.WIDE.U32 UR4, UR63, UR12, URZ ;  /* 0x0000000c3f0472a5 */ /* 0x000fe4000f8e00ff */
[----:B------:R-:W-:Y:S02]  /*44b0*/  UISETP.NE.AND UP0, UPT, UR14, 0x1, UPT ;  /* 0x000000010e00788c */ /* 0x000fe4000bf05270 */
[----:B------:R-:W-:Y:S01]  /*44c0*/  UIMAD.WIDE.U32 UR18, UR58, UR15, URZ ;  /* 0x0000000f3a1272a5 */ /* 0x000fe2000f8e00ff */
[----:B------:R-:W-:-:S02]  /*44d0*/  UMOV UR6, UR7 ;  /* 0x0000000700067c82 */ /* 0x000fc40008000000 */
[----:B------:R-:W-:Y:S01]  /*44e0*/  UMOV UR4, UR5 ;  /* 0x0000000500047c82 */ /* 0x000fe20008000000 */
[----:B---3--:R-:W-:Y:S02]  /*44f0*/  USHF.R.U32.HI UR6, URZ, UR21, UR6 ;  /* 0x00000015ff067299 */ /* 0x008fe40008011606 */
[----:B----4-:R-:W-:Y:S02]  /*4500*/  UISETP.NE.AND UP1, UPT, UR20, 0x1, UPT ;  /* 0x000000011400788c */ /* 0x010fe4000bf25270 */
[----:B------:R-:W-:Y:S02]  /*4510*/  USHF.R.U32.HI UR4, URZ, UR13, UR4 ;  /* 0x0000000dff047299 */ /* 0x000fe40008011604 */
[----:B------:R-:W-:Y:S02]  /*4520*/  USEL UR5, UR62, UR6, !UP0 ;  /* 0x000000063e057287 */ /* 0x000fe4000c000000 */
[----:B------:R-:W-:Y:S02]  /*4530*/  USEL UR6, UR63, UR4, !UP1 ;  /* 0x000000043f067287 */ /* 0x000fe4000c800000 */
[----:B-1----:R-:W-:Y:S01]  /*4540*/  UIMAD.WIDE.U32 UR10, UR5, UR8, URZ ;  /* 0x00000008050a72a5 */ /* 0x002fe2000f8e00ff */
[----:B------:R-:W-:Y:S01]  /*4550*/  UMOV UR4, UR19 ;  /* 0x0000001300047c82 */ /* 0x000fe20008000000 */
[----:B------:R-:W-:-:S02]  /*4560*/  UIMAD.WIDE.U32 UR16, UR60, UR12, URZ ;  /* 0x0000000c3c1072a5 */ /* 0x000fc4000f8e00ff */
        /* <DEDUP_REMOVED lines=34> */
.L_x_78:
[----:B------:R-:W2:Y:S02]  /*4790*/  LDCU UR4, c[0x0][0xf30] ;  /* 0x0001e600ff0477ac */ /* 0x000ea40008000800 */
[----:B--2---:R-:W-:-:S09]  /*47a0*/  UISETP.NE.AND UP0, UPT, UR4, 0x1, UPT ;  /* 0x000000010400788c */ /* 0x004fd2000bf05270 */
[----:B------:R-:W-:Y:S05]  /*47b0*/  BRA.U UP0, `(.L_x_79) ;  /* 0x00000001003c7547 */ /* 0x000fea000b800000 */
[----:B------:R-:W2:Y:S01]  /*47c0*/  LDCU.128 UR8, c[0x0][0xf10] ;  /* 0x0001e200ff0877ac */ /* 0x000ea20008000c00 */
[----:B------:R-:W3:Y:S01]  /*47d0*/  LDCU UR12, c[0x0][0xf0c] ;  /* 0x0001e180ff0c77ac */ /* 0x000ee20008000800 */
[----:B------:R-:W4:Y:S01]  /*47e0*/  LDCU UR13, c[0x0][0xf20] ;  /* 0x0001e400ff0d77ac */ /* 0x000f220008000800 */
[----:B--2---:R-:W-:Y:S02]  /*47f0*/  UIMAD.WIDE.U32 UR6, UR60, UR8, URZ ;  /* 0x000000083c0672a5 */ /* 0x004fe4000f8e00ff */
[----:B------:R-:W-:Y:S02]  /*4800*/  UIMAD.WIDE.U32 UR4, UR58, UR11, URZ ;  /* 0x0000000b3a0472a5 */ /* 0x000fe4000f8e00ff */
[----:B---3--:R-:W-:Y:S02]  /*4810*/  UISETP.NE.AND UP0, UPT, UR12, 0x1, UPT ;  /* 0x000000010c00788c */ /* 0x008fe4000bf05270 */
[----:B------:R-:W-:Y:S01]  /*4820*/  UISETP.NE.AND UP1, UPT, UR10, 0x1, UPT ;  /* 0x000000010a00788c */ /* 0x000fe2000bf25270 */
[----:B------:R-:W-:-:S02]  /*4830*/  UMOV UR6, UR7 ;  /* 0x0000000700067c82 */ /* 0x000fc40008000000 */
[----:B------:R-:W-:Y:S01]  /*4840*/  UMOV UR4, UR5 ;  /* 0x0000000500047c82 */ /* 0x000fe20008000000 */
[----:B------:R-:W-:Y:S02]  /*4850*/  USHF.R.U32.HI UR9, URZ, UR9, UR6 ;  /* 0x00000009ff097299 */ /* 0x000fe40008011606 */
[----:B----4-:R-:W-:Y:S02]  /*4860*/  USHF.R.U32.HI UR4, URZ, UR13, UR4 ;  /* 0x0000000dff047299 */ /* 0x010fe40008011604 */
[----:B------:R-:W-:Y:S02]  /*4870*/  USEL UR5, UR60, UR9, !UP0 ;  /* 0x000000093c057287 */ /* 0x000fe4000c000000 */
[----:B------:R-:W-:-:S04]  /*4880*/  USEL UR4, UR58, UR4, !UP1 ;  /* 0x000000043a047287 */ /* 0x000fc8000c800000 */
[----:B------:R-:W-:-:S04]  /*4890*/  UIADD3 UR4, UPT, UPT, UR5, -UR4, URZ ;  /* 0x8000000405047290 */ /* 0x000fc8000fffe0ff */
[----:B------:R-:W-:-:S12]  /*48a0*/  UIMAD UR58, UR4, UR10, UR58 ;  /* 0x0000000a043a72a4 */ /* 0x000fd8000f8e023a */
.L_x_79:
[----:B------:R-:W-:Y:S01]  /*48b0*/  IADD3 R9, PT, PT, R9, 0x1, RZ ;  /* 0x0000000109097810 */ /* 0x000fe20007ffe0ff */
[----:B------:R-:W-:Y:S06]  /*48c0*/  BRA.U UP3, `(.L_x_80) ;  /* 0x0000000503a87547 */ /* 0x000fec000b800000 */
[----:B------:R-:W2:Y:S01]  /*48d0*/  LDCU UR4, c[0x0][0x38c] ;  /* 0x00007180ff0477ac */ /* 0x000ea20008000800 */
[----:B------:R-:W-:Y:S02]  /*48e0*/  PLOP3.LUT P1, PT, PT, PT, PT, 0x80, 0x8 ;  /* 0x000000000008781c */ /* 0x000fe40003f2f070 */
[----:B------:R-:W-:Y:S01]  /*48f0*/  SHF.L.U32 R5, R10, 0x1f, RZ ;  /* 0x0000001f0a057819 */ /* 0x000fe200000006ff */
[----:B------:R-:W-:Y:S02]  /*4900*/  ULEA UR59, UR61, UR34, 0x3 ;  /* 0x000000223d3b7291 */ /* 0x000fe4000f8e18ff */
[----:B------:R-:W-:Y:S02]  /*4910*/  ULEA UR28, UR61, UR29, 0x6 ;  /* 0x0000001d3d1c7291 */ /* 0x000fe4000f8e30ff */
[----:B--2---:R-:W-:-:S06]  /*4920*/  UISETP.GE.AND UP0, UPT, UR4, 0x1, UPT ;  /* 0x000000010400788c */ /* 0x004fcc000bf06270 */
[----:B------:R-:W-:-:S05]  /*4930*/  PLOP3.LUT P0, PT, PT, PT, UP0, 0x80, 0x8 ;  /* 0x000000000008781c */ /* 0x000fca0003f0f008 */
[----:B------:R-:W-:-:S08]  /*4940*/  @UP0 ULEA UR4, UR32, UR34, 0x3 ;  /* 0x0000002220040291 */ /* 0x000fd0000f8e18ff */
[----:B-1----:R-:W-:-:S04]  /*4950*/  @P0 SHF.L.U32 R0, R3, 0x1f, RZ ;  /* 0x0000001f03000819 */ /* 0x002fc800000006ff */
[----:B------:R1:W2:Y:S01]  /*4960*/  @P0 SYNCS.PHASECHK.TRANS64.TRYWAIT P1, [UR4], R0 ;  /* 0x00000000ff0005a7 */ /* 0x0002a20008021104 */
[----:B------:R-:W-:-:S04]  /*4970*/  ULEA.HI UR4, UR25, UR25, URZ, 0x1 ;  /* 0x0000001919047291 */ /* 0x000fc8000f8f08ff */
[----:B------:R-:W-:-:S04]  /*4980*/  ULOP3.LUT UR4, UR4, 0x7ffffffe, URZ, 0xc0, !UPT ;  /* 0x7ffffffe04047892 */ /* 0x000fc8000f8ec0ff */
[----:B------:R-:W-:-:S04]  /*4990*/  UIADD3 UR4, UPT, UPT, -UR4, UR25, URZ ;  /* 0x0000001904047290 */ /* 0x000fc8000fffe1ff */
[----:B------:R-:W-:Y:S01]  /*49a0*/  ULEA UR47, UR4, UR71, 0x1 ;  /* 0x00000047042f7291 */ /* 0x000fe2000f8e08ff */
[----:B------:R-:W3:Y:S02]  /*49b0*/  SYNCS.PHASECHK.TRANS64.TRYWAIT P0, [UR59+0x100], R5 ;  /* 0x00010005ff0075a7 */ /* 0x000ee4000800113b */
[----:B-123--:R-:W-:Y:S09]  /*49c0*/  @!P0 BRA `(.L_x_81) ;  /* 0x0000005000248947 */ /* 0x00eff20003800000 */
.L_x_173:
[----:B------:R-:W-:Y:S01]  /*49d0*/  UMOV UR35, UR30 ;  /* 0x0000001e00237c82 */ /* 0x000fe20008000000 */
[----:B------:R-:W-:Y:S05]  /*49e0*/  BRA.U !UP0, `(.L_x_82) ;  /* 0x0000000508507547 */ /* 0x000fea000b800000 */
[----:B------:R-:W-:Y:S02]  /*49f0*/  USHF.R.U32.HI UR4, URZ, 0x1a, UR47 ;  /* 0x0000001aff047899 */ /* 0x000fe4000801162f */
[----:B------:R-:W-:Y:S02]  /*4a00*/  ULOP3.LUT UR51, UR47, 0x80000000, URZ, 0x3c, !UPT ;  /* 0x800000002f337892 */ /* 0x000fe4000f8e3cff */
[----:B------:R-:W-:Y:S02]  /*4a10*/  UIADD3 UR53, UPT, UPT, UR47, 0x4, URZ ;  /* 0x000000042f357890 */ /* 0x000fe4000fffe0ff */
[----:B------:R-:W-:Y:S02]  /*4a20*/  UIADD3 UR49, UPT, UPT, UR47, -0x7ffffffc, URZ ;  /* 0x800000042f317890 */ /* 0x000fe4000fffe0ff */
[----:B------:R-:W-:Y:S02]  /*4a30*/  ULOP3.LUT UR6, UR4, 0x30, URZ, 0xc0, !UPT ;  /* 0x0000003004067892 */ /* 0x000fe4000f8ec0ff */
[----:B------:R-:W-:-:S02]  /*4a40*/  USHF.R.U32.HI UR5, URZ, 0x1a, UR51 ;  /* 0x0000001aff057899 */ /* 0x000fc40008011633 */
[----:B------:R-:W-:Y:S02]  /*4a50*/  USHF.R.U32.HI UR4, URZ, 0x1a, UR53 ;  /* 0x0000001aff047899 */ /* 0x000fe40008011635 */
[----:B------:R-:W-:Y:S02]  /*4a60*/  USHF.R.U32.HI UR7, URZ, 0x1a, UR49 ;  /* 0x0000001aff077899 */ /* 0x000fe40008011631 */
[----:B------:R-:W-:Y:S02]  /*4a70*/  ULOP3.LUT UR44, UR6, 0x480, URZ, 0xfc, !UPT ;  /* 0x00000480062c7892 */ /* 0x000fe4000f8efcff */
[----:B------:R-:W-:Y:S02]  /*4a80*/  ULOP3.LUT UR6, UR5, 0x30, URZ, 0xc0, !UPT ;  /* 0x0000003005067892 */ /* 0x000fe4000f8ec0ff */
[----:B------:R-:W-:Y:S02]  /*4a90*/  ULOP3.LUT UR5, UR4, 0x30, URZ, 0xc0, !UPT ;  /* 0x0000003004057892 */ /* 0x000fe4000f8ec0ff */
[----:B------:R-:W-:-:S02]  /*4aa0*/  ULOP3.LUT UR4, UR7, 0x30, URZ, 0xc0, !UPT ;  /* 0x0000003007047892 */ /* 0x000fc4000f8ec0ff */
[----:B------:R-:W-:Y:S02]  /*4ab0*/  ULOP3.LUT UR6, UR6, 0x480, URZ, 0xfc, !UPT ;  /* 0x0000048006067892 */ /* 0x000fe4000f8efcff */
[----:B------:R-:W-:Y:S02]  /*4ac0*/  ULOP3.LUT UR5, UR5, 0x480, URZ, 0xfc, !UPT ;  /* 0x0000048005057892 */ /* 0x000fe4000f8efcff */
[----:B------:R-:W-:Y:S02]  /*4ad0*/  ULOP3.LUT UR4, UR4, 0x480, URZ, 0xfc, !UPT ;  /* 0x0000048004047892 */ /* 0x000fe4000f8efcff */
[----:B------:R-:W-:Y:S02]  /*4ae0*/  UPRMT UR45, UR44, 0x5410, UR69 ;  /* 0x000054102c2d7896 */ /* 0x000fe40008000045 */
[----:B------:R-:W-:Y:S01]  /*4af0*/  UIADD3 UR35, UPT, UPT, UR70, UR30, URZ ;  /* 0x0000001e46237290 */ /* 0x000fe2000fffe0ff */
[----:B------:R-:W-:Y:S01]  /*4b00*/  UMOV UR11, URZ ;  /* 0x000000ff000b7c82 */ /* 0x000fe20008000000 */
[----:B------:R-:W-:Y:S01]  /*4b10*/  UMOV UR31, UR64 ;  /* 0x00000040001f7c82 */ /* 0x000fe20008000000 */
[----:B------:R-:W-:Y:S01]  /*4b20*/  UMOV UR9, UR32 ;  /* 0x0000002000097c82 */ /* 0x000fe20008000000 */
[----:B------:R-:W-:-:S02]  /*4b30*/  UPRMT UR43, UR6, 0x5410, UR68 ;  /* 0x00005410062b7896 */ /* 0x000fc40008000044 */
[----:B------:R-:W-:Y:S02]  /*4b40*/  UPRMT UR39, UR5, 0x5410, UR67 ;  /* 0x0000541005277896 */ /* 0x000fe40008000043 */
[----:B------:R-:W-:Y:S01]  /*4b50*/  UPRMT UR37, UR4, 0x5410, UR66 ;  /* 0x0000541004257896 */ /* 0x000fe20008000042 */
[----:B------:R-:W-:Y:S01]  /*4b60*/  UMOV UR44, URZ ;  /* 0x000000ff002c7c82 */ /* 0x000fe20008000000 */
[----:B------:R-:W-:Y:S01]  /*4b70*/  UMOV UR42, URZ ;  /* 0x000000ff002a7c82 */ /* 0x000fe20008000000 */
[----:B------:R-:W-:Y:S01]  /*4b80*/  UMOV UR38, URZ ;  /* 0x000000ff00267c82 */ /* 0x000fe20008000000 */
[----:B------:R-:W-:-:S08]  /*4b90*/  UMOV UR36, URZ ;  /* 0x000000ff00247c82 */ /* 0x000fd00008000000 */
.L_x_85:
[----:B--2---:R-:W-:Y:S01]  /*4ba0*/  ULEA UR7, UR9, UR34, 0x3 ;  /* 0x0000002209077291 */ /* 0x004fe2000f8e18ff */
[----:B---3--:R-:W-:Y:S11]  /*4bb0*/  @P1 BRA `(.L_x_83) ;  /* 0x00000000000c1947 */ /* 0x008ff60003800000 */
[----:B-1----:R-:W-:Y:S04]  /*4bc0*/  SHF.L.U32 R5, R3, 0x1f, RZ ;  /* 0x0000001f03057819 */ /* 0x002fe800000006ff */
[----:B------:R-:W1:Y:S02]  /*4bd0*/  SYNCS.PHASECHK.TRANS64.TRYWAIT P0, [UR7], R5 ;  /* 0x00000005ff0075a7 */ /* 0x000e640008001107 */
[----:B-1----:R-:W-:Y:S05]  /*4be0*/  @!P0 BRA `(.L_x_84) ;  /* 0x0000004c00b48947 */ /* 0x002fea0003800000 */
.L_x_83:
[----:B------:R-:W-:Y:S01]  /*4bf0*/  UISETP.NE.AND UP0, UPT, UR31, 0x1, UPT ;  /* 0x000000011f00788c */ /* 0x000fe2000bf05270 */
[----:B------:R-:W-:Y:S01]  /*4c00*/  PLOP3.LUT P1, PT, PT, PT, PT, 0x80, 0x8 ;  /* 0x000000000008781c */ /* 0x000fe20003f2f070 */
[----:B------:R-:W-:Y:S02]  /*4c10*/  UIADD3 UR4, UPT, UPT, UR9, 0x1, URZ ;  /* 0x0000000109047890 */ /* 0x000fe4000fffe0ff */
[----:B------:R-:W-:Y:S02]  /*4c20*/  ULEA UR10, UR9, UR56, 0x6 ;  /* 0x00000038090a7291 */ /* 0x000fe4000f8e30ff */
[----:B------:R-:W-:Y:S01]  /*4c30*/  UISETP.NE.AND UP1, UPT, UR4, 0x9, UPT ;  /* 0x000000090400788c */ /* 0x000fe2000bf25270 */
[----:B------:R-:W-:Y:S01]  /*4c40*/  PLOP3.LUT P0, PT, PT, PT, UP0, 0x80, 0x8 ;  /* 0x000000000008781c */ /* 0x000fe20003f0f008 */
[----:B------:R-:W-:Y:S02]  /*4c50*/  ULEA UR8, UR9, UR57, 0x6 ;  /* 0x0000003909087291 */ /* 0x000fe4000f8e30ff */
[----:B------:R-:W-:Y:S02]  /*4c60*/  USEL UR5, URZ, 0x1, UP1 ;  /* 0x00000001ff057887 */ /* 0x000fe40008800000 */
[----:B------:R-:W-:Y:S02]  /*4c70*/  USEL UR32, UR4, URZ, UP1 ;  /* 0x000000ff04207287 */ /* 0x000fe40008800000 */
[----:B------:R-:W-:Y:S02]  /*4c80*/  ULEA UR6, UR9, UR55, 0x8 ;  /* 0x0000003709067291 */ /* 0x000fe4000f8e40ff */
[----:B------:R-:W-:Y:S01]  /*4c90*/  @UP0 ULEA UR4, UR32, UR34, 0x3 ;  /* 0x0000002220040291 */ /* 0x000fe2000f8e18ff */
[----:B------:R-:W-:Y:S01]  /*4ca0*/  LOP3.LUT R3, R3, UR5, RZ, 0x3c, !PT ;  /* 0x0000000503037c12 */ /* 0x000fe2000f8e3cff */
[----:B------:R-:W-:Y:S02]  /*4cb0*/  UIADD3 UR26, UPT, UPT, UR10, 0x20, URZ ;  /* 0x000000200a1a7890 */ /* 0x000fe4000fffe0ff */
[----:B------:R-:W-:Y:S01]  /*4cc0*/  UISETP.NE.U32.AND UP0, UPT, UR11, URZ, UPT ;  /* 0x000000ff0b00728c */ /* 0x000fe2000bf05070 */
[----:B-1----:R-:W-:Y:S01]  /*4cd0*/  @P0 SHF.L.U32 R0, R3, 0x1f, RZ ;  /* 0x0000001f03000819 */ /* 0x002fe200000006ff */
[----:B------:R-:W-:Y:S02]  /*4ce0*/  UIADD3 UR24, UPT, UPT, UR8, 0x20, URZ ;  /* 0x0000002008187890 */ /* 0x000fe4000fffe0ff */
[----:B------:R-:W-:Y:S01]  /*4cf0*/  UIADD3 UR22, UPT, UPT, UR6, 0x2, URZ ;  /* 0x0000000206167890 */ /* 0x000fe2000fffe0ff */
[----:B------:R2:W3:Y:S01]  /*4d00*/  @P0 SYNCS.PHASECHK.TRANS64.TRYWAIT P1, [UR4], R0 ;  /* 0x00000000ff0005a7 */ /* 0x0004e20008021104 */
[----:B------:R-:W-:Y:S02]  /*4d10*/  ULEA UR4, UR9, UR54, 0xa ;  /* 0x0000003609047291 */ /* 0x000fe4000f8e50ff */
[----:B------:R-:W-:Y:S02]  /*4d20*/  UIADD3 UR18, UPT, UPT, UR6, 0x4, URZ ;  /* 0x0000000406127890 */ /* 0x000fe4000fffe0ff */
[----:B------:R-:W-:Y:S02]  /*4d30*/  UIADD3 UR20, UPT, UPT, UR4, 0x2, URZ ;  /* 0x0000000204147890 */ /* 0x000fe4000fffe0ff */
[----:B------:R-:W-:Y:S02]  /*4d40*/  UIADD3 UR16, UPT, UPT, UR4, 0x4, URZ ;  /* 0x0000000404107890 */ /* 0x000fe4000fffe0ff */
[----:B------:R-:W-:Y:S02]  /*4d50*/  UIADD3 UR14, UPT, UPT, UR6, 0x6, URZ ;  /* 0x00000006060e7890 */ /* 0x000fe4000fffe0ff */
[----:B------:R-:W-:Y:S02]  /*4d60*/  UIADD3 UR12, UPT, UPT, UR4, 0x6, URZ ;  /* 0x00000006040c7890 */ /* 0x000fe4000fffe0ff */
[----:B------:R-:W-:Y:S02]  /*4d70*/  UIADD3 UR33, UPT, UPT, UR7, 0x48, URZ ;  /* 0x0000004807217890 */ /* 0x000fe4000fffe0ff */
[----:B------:R-:W-:Y:S02]  /*4d80*/  UIADD3 UR30, UPT, UPT, UR30, 0x1, URZ ;  /* 0x000000011e1e7890 */ /* 0x000fe4000fffe0ff */
[----:B------:R-:W-:Y:S01]  /*4d90*/  UIADD3 UR31, UPT, UPT, UR31, -0x1, URZ ;  /* 0xffffffff1f1f7890 */ /* 0x000fe2000fffe0ff */
[----:B------:R-:W-:Y:S01]  /*4da0*/  UMOV UR11, 0x4008 ;  /* 0x00004008000b7882 */ /* 0x000fe20000000000 */
[----:B------:R-:W-:Y:S01]  /*4db0*/  UMOV UR27, 0x4008 ;  /* 0x00004008001b7882 */ /* 0x000fe20000000000 */
[----:B------:R1:W-:Y:S01]  /*4dc0*/  UTCCP.T.S.2CTA.4x32dp128bit tmem[UR29+0x80], gdesc[UR10] ;  /* 0x0000800a1d0079e7 */ /* 0x0003e20009300000 */
[----:B------:R-:W-:Y:S01]  /*4dd0*/  UTCCP.T.S.2CTA.4x32dp128bit tmem[UR29+0x84], gdesc[UR26] ;  /* 0x0000841a1d0079e7 */ /* 0x000fe20009300000 */
[----:B------:R-:W-:Y:S01]  /*4de0*/  UMOV UR9, 0x4008 ;  /* 0x0000400800097882 */ /* 0x000fe20000000000 */
[----:B------:R-:W-:Y:S01]  /*4df0*/  UMOV UR25, 0x4008 ;  /* 0x0000400800197882 */ /* 0x000fe20000000000 */
[----:B------:R4:W-:Y:S01]  /*4e00*/  UTCCP.T.S.2CTA.4x32dp128bit tmem[UR29+0x88], gdesc[UR8] ;  /* 0x000088081d0079e7 */ /* 0x0009e20009300000 */
[----:B------:R2:W-:Y:S01]  /*4e10*/  UTCCP.T.S.2CTA.4x32dp128bit tmem[UR29+0x8c], gdesc[UR24] ;  /* 0x00008c181d0079e7 */ /* 0x0005e20009300000 */
[----:B------:R-:W-:Y:S01]  /*4e20*/  UMOV UR7, 0x40004040 ;  /* 0x4000404000077882 */ /* 0x000fe20000000000 */
[----:B------:R-:W-:Y:S01]  /*4e30*/  UMOV UR5, 0x40004040 ;  /* 0x4000404000057882 */ /* 0x000fe20000000000 */
[----:B------:R-:W-:Y:S01]  /*4e40*/  UMOV UR23, 0x40004040 ;  /* 0x4000404000177882 */ /* 0x000fe20000000000 */
[----:B------:R2:W-:Y:S01]  /*4e50*/  UTCOMMA.2CTA gdesc[UR4], gdesc[UR6], tmem[UR28], tmem[UR44], idesc[UR45], tmem[UR46], UP0 ;  /* 0xc02e2c06040075ea */ /* 0x0005e2000820001c */
[----:B------:R-:W-:Y:S01]  /*4e60*/  UISETP.NE.AND UP0, UPT, UR30, UR35, UPT ;  /* 0x000000231e00728c */ /* 0x000fe2000bf05270 */
[----:B------:R-:W-:Y:S01]  /*4e70*/  UMOV UR21, 0x40004040 ;  /* 0x4000404000157882 */ /* 0x000fe20000000000 */
[----:B------:R-:W-:Y:S01]  /*4e80*/  UMOV UR19, 0x40004040 ;  /* 0x4000404000137882 */ /* 0x000fe20000000000 */
[----:B------:R2:W-:Y:S01]  /*4e90*/  UTCOMMA.2CTA gdesc[UR20], gdesc[UR22], tmem[UR28], tmem[UR42], idesc[UR43], tmem[UR50], UPT ;  /* 0xc0322a16140075ea */ /* 0x0005e2000ba0001c */
[----:B------:R-:W-:Y:S01]  /*4ea0*/  UMOV UR17, 0x40004040 ;  /* 0x4000404000117882 */ /* 0x000fe20000000000 */
[----:B------:R-:W-:Y:S01]  /*4eb0*/  UMOV UR15, 0x40004040 ;  /* 0x40004040000f7882 */ /* 0x000fe20000000000 */
[----:B------:R2:W-:Y:S01]  /*4ec0*/  UTCOMMA.2CTA gdesc[UR16], gdesc[UR18], tmem[UR28], tmem[UR38], idesc[UR39], tmem[UR52], UPT ;  /* 0xc0342612100075ea */ /* 0x0005e2000ba0001c */
[----:B------:R-:W-:Y:S02]  /*4ed0*/  UMOV UR13, 0x40004040 ;  /* 0x40004040000d7882 */ /* 0x000fe40000000000 */
[----:B------:R2:W-:Y:S01]  /*4ee0*/  UTCOMMA.2CTA gdesc[UR12], gdesc[UR14], tmem[UR28], tmem[UR36], idesc[UR37], tmem[UR48], UPT ;  /* 0xc030240e0c0075ea */ /* 0x0005e2000ba0001c */
[----:B------:R2:W-:Y:S01]  /*4ef0*/  UTCBAR.2CTA.MULTICAST [UR33], URZ, UR41 ;  /* 0x000000ff210073e9 */ /* 0x0005e20008200829 */
[----:B-1----:R-:W-:Y:S01]  /*4f00*/  UMOV UR11, 0x1 ;  /* 0x00000001000b7882 */ /* 0x002fe20000000000 */
[----:B----4-:R-:W-:Y:S01]  /*4f10*/  UMOV UR9, UR32 ;  /* 0x0000002000097c82 */ /* 0x010fe20008000000 */
[----:B------:R-:W-:Y:S05]  /*4f20*/  BRA.U UP0, `(.L_x_85) ;  /* 0xfffffffd001c7547 */ /* 0x000fea000b83ffff */
.L_x_82:
[----:B--2---:R-:W-:Y:S01]  /*4f30*/  UIADD3 UR4, UPT, UPT, UR59, 0xf0, URZ ;  /* 0x000000f03b047890 */ /* 0x004fe2000fffe0ff */
[----:B------:R-:W-:-:S08]  /*4f40*/  UMOV UR30, UR35 ;  /* 0x00000023001e7c82 */ /* 0x000fd00008000000 */
[----:B------:R2:W-:Y:S01]  /*4f50*/  UTCBAR.2CTA.MULTICAST [UR4], URZ, UR65 ;  /* 0x000000ff040073e9 */ /* 0x0005e20008200841 */
[----:B------:R-:W-:Y:S02]  /*4f60*/  NOP ;  /* 0x0000000000007918 */ /* 0x000fe40000000000 */
.L_x_80:
[----:B------:R-:W-:Y:S01]  /*4f70*/  R2UR UR5, R90 ;  /* 0x000000005a0572ca */ /* 0x000fe200000e0000 */
[----:B--2---:R-:W-:Y:S01]  /*4f80*/  UIADD3 UR4, UPT, UPT, UR61, 0x1, URZ ;  /* 0x000000013d047890 */ /* 0x004fe2000fffe0ff */
[----:B------:R-:W-:-:S03]  /*4f90*/  ISETP.NE.AND P0, PT, R9, 0x2, PT ;  /* 0x000000020900780c */ /* 0x000fc60003f05270 */
[----:B------:R-:W-:Y:S01]  /*4fa0*/  UISETP.NE.AND UP0, UPT, UR4, 0x2, UPT ;  /* 0x000000020400788c */ /* 0x000fe2000bf05270 */
[----:B-1----:R-:W-:Y:S02]  /*4fb0*/  SEL R5, RZ, 0x1, P0 ;  /* 0x00000001ff057807 */ /* 0x002fe40000000000 */
[----:B------:R-:W-:Y:S01]  /*4fc0*/  SEL R9, R9, RZ, P0 ;  /* 0x000000ff09097207 */ /* 0x000fe20000000000 */
[----:B------:R-:W-:Y:S01]  /*4fd0*/  USEL UR61, UR4, URZ, UP0 ;  /* 0x000000ff043d7287 */ /* 0x000fe20008000000 */
[----:B------:R-:W-:-:S03]  /*4fe0*/  LOP3.LUT R8, R8, R5, RZ, 0x3c, !PT ;  /* 0x0000000508087212 */ /* 0x000fc600078e3cff */
[----:B------:R-:W-:Y:S02]  /*4ff0*/  UIADD3 UR25, UPT, UPT, UR58, UR5, URZ ;  /* 0x000000053a197290 */ /* 0x000fe4000fffe0ff */
[----:B------:R-:W-:-:S06]  /*5000*/  USEL UR5, URZ, 0x1, UP0 ;  /* 0x00000001ff057887 */ /* 0x000fcc0008000000 */
[----:B------:R-:W-:Y:S01]  /*5010*/  LOP3.LUT R10, R10, UR5, RZ, 0x3c, !PT ;  /* 0x000000050a0a7c12 */ /* 0x000fe2000f8e3cff */
[----:B------:R-:W-:Y:S06]  /*5020*/  BRA.U UP2, `(.L_x_86) ;  /* 0xfffffff102a47547 */ /* 0x000fec000b83ffff */
[----:B------:R-:W1:Y:S01]  /*5030*/  S2UR UR8, SR_CgaCtaId ;  /* 0x00000000000879c3 */ /* 0x000e620000008800 */
[----:B------:R-:W-:Y:S01]  /*5040*/  ELECT P0, URZ, PT ;  /* 0x0000000000ff782f */ /* 0x000fe20003800000 */
[----:B------:R-:W-:Y:S01]  /*5050*/  HFMA2 R0, -RZ, RZ, 0, 5.9604644775390625e-08 ;  /* 0x00000001ff007431 */ /* 0x000fe200000001ff */
[----:B------:R-:W-:-:S05]  /*5060*/  UMOV UR4, 0x40 ;  /* 0x0000004000047882 */ /* 0x000fca0000000000 */
[----:B------:R-:W-:Y:S01]  /*5070*/  UVIRTCOUNT.DEALLOC.SMPOOL 0x80 ;  /* 0x000000800000784c */ /* 0x000fe20000000000 */
[----:B------:R-:W-:Y:S02]  /*5080*/  UISETP.NE.AND UP0, UPT, UR73, URZ, UPT ;  /* 0x000000ff4900728c */ /* 0x000fe4000bf05270 */
[----:B-1----:R-:W-:-:S09]  /*5090*/  ULEA UR8, UR8, UR4, 0x18 ;  /* 0x0000000408087291 */ /* 0x002fd2000f8ec0ff */
[----:B------:R1:W-:Y:S01]  /*50a0*/  @P0 STS.U8 [UR8+0x1c], R0 ;  /* 0x00001c00ff000988 */ /* 0x0003e20008000008 */
[----:B------:R-:W-:Y:S05]  /*50b0*/  BRA.U UP0, `(.L_x_87) ;  /* 0x0000000100587547 */ /* 0x000fea000b800000 */
[----:B------:R-:W-:Y:S01]  /*50c0*/  UIADD3 UR5, UPT, UPT, UR34, 0x100, URZ ;  /* 0x0000010022057890 */ /* 0x000fe2000fffe0ff */
[----:B------:R-:W-:-:S03]  /*50d0*/  SHF.L.U32 R3, R10, 0x1f, RZ ;  /* 0x0000001f0a037819 */ /* 0x000fc600000006ff */
[----:B------:R-:W-:-:S09]  /*50e0*/  ULEA UR4, UR61, UR5, 0x3 ;  /* 0x000000053d047291 */ /* 0x000fd2000f8e18ff */
[----:B------:R-:W2:Y:S02]  /*50f0*/  SYNCS.PHASECHK.TRANS64.TRYWAIT P0, [UR4], R3 ;  /* 0x00000003ff0075a7 */ /* 0x000ea40008001104 */
[----:B--2---:R-:W-:Y:S05]  /*5100*/  @!P0 BRA `(.L_x_88) ;  /* 0x0000004800848947 */ /* 0x004fea0003800000 */
.L_x_176:
[----:B------:R-:W-:-:S04]  /*5110*/  UIADD3 UR4, UPT, UPT, UR61, 0x1, URZ ;  /* 0x000000013d047890 */ /* 0x000fc8000fffe0ff */
[----:B------:R-:W-:-:S04]  /*5120*/  UISETP.NE.AND UP1, UPT, UR4, 0x2, UPT ;  /* 0x000000020400788c */ /* 0x000fc8000bf25270 */
[----:B------:R-:W-:Y:S02]  /*5130*/  USEL UR6, URZ, 0x1, UP1 ;  /* 0x00000001ff067887 */ /* 0x000fe40008800000 */
[----:B------:R-:W-:-:S04]  /*5140*/  USEL UR4, UR4, URZ, UP1 ;  /* 0x000000ff04047287 */ /* 0x000fc80008800000 */
[----:B------:R-:W-:Y:S01]  /*5150*/  ULEA UR4, UR4, UR5, 0x3 ;  /* 0x0000000504047291 */ /* 0x000fe2000f8e18ff */
[----:B-1----:R-:W-:-:S04]  /*5160*/  LOP3.LUT R3, R10, UR6, RZ, 0x3c, !PT ;  /* 0x000000060a037c12 */ /* 0x002fc8000f8e3cff */
[----:B------:R-:W-:Y:S01]  /*5170*/  SHF.L.U32 R3, R3, 0x1f, RZ ;  /* 0x0000001f03037819 */ /* 0x000fe200000006ff */
[----:B------:R-:W-:-:S04]  /*5180*/  IMAD.U32 R0, RZ, RZ, UR4 ;  /* 0x00000004ff007e24 */ /* 0x000fc8000f8e00ff */
[----:B------:R1:W2:Y:S03]  /*5190*/  SYNCS.PHASECHK.TRANS64.TRYWAIT P0, [R0+URZ], R3 ;  /* 0x00000003000075a7 */ /* 0x0002a600080011ff */
[----:B--2---:R-:W-:Y:S05]  /*51a0*/  @!P0 NANOSLEEP.SYNCS 0x989680 ;  /* 0x009896800000895d */ /* 0x004fea0003900000 */
[----:B------:R-:W2:Y:S02]  /*51b0*/  @!P0 SYNCS.PHASECHK.TRANS64 P0, [R0+URZ], R3 ;  /* 0x00000003000085a7 */ /* 0x000ea400080010ff */
[----:B--2---:R-:W-:Y:S05]  /*51c0*/  @P0 BRA `(.L_x_89) ;  /* 0x0000000000200947 */ /* 0x004fea0003800000 */
.L_x_90:
[----:B--2---:R2:W4:Y:S02]  /*51d0*/  SYNCS.PHASECHK.TRANS64.TRYWAIT P0, [R0+URZ], R3 ;  /* 0x00000003000075a7 */ /* 0x00452400080011ff */
[----:B----4-:R-:W-:Y:S05]  /*51e0*/  @!P0 NANOSLEEP.SYNCS 0x989680 ;  /* 0x009896800000895d */ /* 0x010fea0003900000 */
[----:B------:R-:W4:Y:S02]  /*51f0*/  @!P0 SYNCS.PHASECHK.TRANS64 P0, [R0+URZ], R3 ;  /* 0x00000003000085a7 */ /* 0x000f2400080010ff */
[----:B----4-:R-:W-:Y:S05]  /*5200*/  @!P0 BRA `(.L_x_90) ;  /* 0xfffffffc00f08947 */ /* 0x010fea000383ffff */
[----:B------:R-:W-:Y:S05]  /*5210*/  BRA `(.L_x_89) ;  /* 0x00000000000c7947 */ /* 0x000fea0003800000 */
.L_x_87:
[----:B------:R-:W-:-:S04]  /*5220*/  UIADD3 UR4, UPT, UPT, UR34, 0x130, URZ ;  /* 0x0000013022047890 */ /* 0x000fc8000fffe0ff */
[----:B------:R-:W-:-:S09]  /*5230*/  UPRMT UR4, UR72, 0x654, UR4 ;  /* 0x0000065448047896 */ /* 0x000fd20008000004 */
[----:B------:R-:W-:Y:S03]  /*5240*/  SYNCS.ARRIVE.TRANS64.RED.A1T0 RZ, [UR4], RZ ;  /* 0x000000ffffff79a7 */ /* 0x000fe60008100404 */
.L_x_89:
[----:B-12---:R-:W-:Y:S01]  /*5250*/  SHF.L.U32 R3, RZ, 0x1f, RZ ;  /* 0x0000001fff037819 */ /* 0x006fe200000006ff */
[----:B------:R-:W-:Y:S01]  /*5260*/  UIADD3 UR4, UPT, UPT, UR34, 0x130, URZ ;  /* 0x0000013022047890 */ /* 0x000fe2000fffe0ff */
[----:B------:R-:W-:Y:S02]  /*5270*/  PLOP3.LUT P0, PT, PT, PT, UP0, 0x80, 0x8 ;  /* 0x000000000008781c */ /* 0x000fe40003f0f008 */
[----:B---3--:R-:W1:Y:S02]  /*5280*/  SYNCS.PHASECHK.TRANS64.TRYWAIT P1, [UR34+0x130], R3 ;  /* 0x00013003ff0075a7 */ /* 0x008e640008021122 */
[----:B-1----:R-:W-:Y:S09]  /*5290*/  @!P1 BRA `(.L_x_91) ;  /* 0x0000004800389947 */ /* 0x002ff20003800000 */
.L_x_178:
[----:B------:R-:W-:Y:S01]  /*52a0*/  @!UP0 UPRMT UR4, UR72, 0x654, UR4 ;  /* 0x0000065448048896 */ /* 0x000fe20008000004 */
[----:B------:R-:W-:Y:S01]  /*52b0*/  UMOV UR5, 0xffff ;  /* 0x0000ffff00057882 */ /* 0x000fe20000000000 */
[----:B------:R-:W-:-:S07]  /*52c0*/  UMOV UR6, 0x1 ;  /* 0x0000000100067882 */ /* 0x000fce0000000000 */
[----:B------:R-:W-:Y:S01]  /*52d0*/  @!P0 SYNCS.ARRIVE.TRANS64.RED.A1T0 RZ, [UR4], RZ ;  /* 0x000000ffffff89a7 */ /* 0x000fe20008100404 */
[----:B------:R-:W-:Y:S01]  /*52e0*/  NOP ;  /* 0x0000000000007918 */ /* 0x000fe20000000000 */
[----:B-1----:R-:W1:Y:S01]  /*52f0*/  LDS R0, [UR8+0x14] ;  /* 0x00001408ff007984 */ /* 0x002e620008000800 */
[----:B------:R-:W-:-:S04]  /*5300*/  ULOP3.LUT UR4, UR29, 0xffff, URZ, 0xc0, !UPT ;  /* 0x0000ffff1d047892 */ /* 0x000fc8000f8ec0ff */
[----:B------:R-:W-:-:S04]  /*5310*/  USHF.R.U32.HI UR4, URZ, 0x5, UR4 ;  /* 0x00000005ff047899 */ /* 0x000fc80008011604 */
[----:B------:R-:W-:Y:S02]  /*5320*/  USHF.L.U32 UR5, UR5, UR4, URZ ;  /* 0x0000000405057299 */ /* 0x000fe400080006ff */
[----:B------:R-:W-:-:S04]  /*5330*/  USHF.L.U32 UR4, UR6, UR4, URZ ;  /* 0x0000000406047299 */ /* 0x000fc800080006ff */
[----:B-1----:R-:W-:-:S04]  /*5340*/  LOP3.LUT R0, R0, UR5, RZ, 0xc0, !PT ;  /* 0x0000000500007c12 */ /* 0x002fc8000f8ec0ff */
[----:B------:R-:W-:-:S13]  /*5350*/  ISETP.NE.AND P0, PT, R0, UR5, PT ;  /* 0x0000000500007c0c */ /* 0x000fda000bf05270 */
[----:B------:R-:W-:Y:S05]  /*5360*/  @P0 BRA `(.L_x_92) ;  /* 0x0000000000580947 */ /* 0x000fea0003800000 */
[----:B------:R-:W1:Y:S02]  /*5370*/  LDS R0, [UR8+0x18] ;  /* 0x00001808ff007984 */ /* 0x000e640008000800 */
[----:B-1----:R-:W-:-:S04]  /*5380*/  LOP3.LUT R0, R0, UR4, RZ, 0xc0, !PT ;  /* 0x0000000400007c12 */ /* 0x002fc8000f8ec0ff */
[----:B------:R-:W-:-:S13]  /*5390*/  ISETP.NE.AND P0, PT, R0, UR4, PT ;  /* 0x0000000400007c0c */ /* 0x000fda000bf05270 */
[----:B------:R-:W-:Y:S05]  /*53a0*/  @P0 BRA `(.L_x_93) ;  /* 0x00000000003c0947 */ /* 0x000fea0003800000 */
[----:B------:R-:W1:Y:S01]  /*53b0*/  S2R R2, SR_LANEID ;  /* 0x0000000000027919 */ /* 0x000e620000000000 */
[----:B------:R-:W-:Y:S01]  /*53c0*/  ULOP3.LUT UR5, URZ, UR5, URZ, 0x33, !UPT ;  /* 0x00000005ff057292 */ /* 0x000fe2000f8e33ff */
[----:B------:R-:W-:Y:S01]  /*53d0*/  LOP3.LUT R4, RZ, UR4, RZ, 0x33, !PT ;  /* 0x00000004ff047c12 */ /* 0x000fe2000f8e33ff */
[----:B------:R-:W-:Y:S02]  /*53e0*/  VOTEU.ANY UR4, UPT, PT ;  /* 0x0000000000047886 */ /* 0x000fe400038e0100 */
[----:B------:R-:W-:Y:S01]  /*53f0*/  UFLO.U32 UR4, UR4 ;  /* 0x00000004000472bd */ /* 0x000fe200080e0000 */
[----:B------:R-:W2:Y:S01]  /*5400*/  REDUX UR6, R4 ;  /* 0x00000000040673c4 */ /* 0x000ea20000000000 */
[----:B------:R-:W-:-:S06]  /*5410*/  IMAD.U32 R0, RZ, RZ, UR5 ;  /* 0x00000005ff007e24 */ /* 0x000fcc000f8e00ff */
[----:B------:R3:W-:Y:S01]  /*5420*/  UTCATOMSWS.AND URZ, UR5 ;  /* 0x0000000500ff79e3 */ /* 0x0007e20008000000 */
[----:B------:R-:W4:Y:S01]  /*5430*/  REDUX UR7, R0 ;  /* 0x00000000000773c4 */ /* 0x000f220000000000 */
[----:B-1----:R-:W-:Y:S01]  /*5440*/  ISETP.EQ.U32.AND P0, PT, R2, UR4, PT ;  /* 0x0000000402007c0c */ /* 0x002fe2000bf02070 */
[----:B--2---:R-:W-:Y:S01]  /*5450*/  IMAD.U32 R2, RZ, RZ, UR6 ;  /* 0x00000006ff027e24 */ /* 0x004fe2000f8e00ff */
[----:B----4-:R-:W-:-:S11]  /*5460*/  MOV R3, UR7 ;  /* 0x0000000700037c02 */ /* 0x010fd60008000f00 */
[----:B------:R3:W-:Y:S04]  /*5470*/  @P0 ATOMS.AND RZ, [UR8+0x14], R3 ;  /* 0x00001403ffff098c */ /* 0x0007e8000a800008 */
[----:B------:R3:W-:Y:S01]  /*5480*/  @P0 ATOMS.AND RZ, [UR8+0x18], R2 ;  /* 0x00001802ffff098c */ /* 0x0007e2000a800008 */
[----:B------:R-:W-:Y:S05]  /*5490*/  BRA `(.L_x_94) ;  /* 0x0000000000147947 */ /* 0x000fea0003800000 */
.L_x_93:
[----:B------:R-:W-:Y:S02]  /*54a0*/  MOV R2, 0x54c0 ;  /* 0x000054c000027802 */ /* 0x000fe40000000f00 */
[----:B-----5:R-:W-:Y:S05]  /*54b0*/  CALL.REL.NOINC `($__internal_0_$__cuda_sm10x_tcgen05_guardrail_trap_col_being_dealloced_not_returned_by_alloc) ;  /* 0x0000004800a47944 */ /* 0x020fea0003c00000 */
[----:B------:R-:W-:Y:S05]  /*54c0*/  BRA `(.L_x_94) ;  /* 0x0000000000087947 */ /* 0x000fea0003800000 */
.L_x_92:
[----:B------:R-:W-:Y:S02]  /*54d0*/  MOV R2, 0x54f0 ;  /* 0x000054f000027802 */ /* 0x000fe40000000f00 */
[----:B-----5:R-:W-:Y:S05]  /*54e0*/  CALL.REL.NOINC `($__internal_2_$__cuda_sm10x_tcgen05_guardrail_trap_unallocated_columns_being_dealloced) ;  /* 0x0000004800b07944 */ /* 0x020fea0003c00000 */
.L_x_94:
[----:B------:R-:W-:Y:S01]  /*54f0*/  NOP ;  /* 0x0000000000007918 */ /* 0x000fe20000000000 */
[----:B---3--:R-:W-:Y:S05]  /*5500*/  EXIT ;  /* 0x000000000000794d */ /* 0x008fea0003800000 */
.L_x_65:
[----:B------:R-:W-:-:S09]  /*5510*/  UISETP.NE.OR UP0, UPT, UR24, 0x3, !UP5 ;  /* 0x000000031800788c */ /* 0x000fd2000ef05670 */
[----:B------:R-:W-:Y:S05]  /*5520*/  BRA.U UP0, `(.L_x_95) ;  /* 0x0000000d00f07547 */ /* 0x000fea000b800000 */
[----:B------:R-:W1:Y:S01]  /*5530*/  LDCU UR33, c[0x0][0x370] ;  /* 0x00006e00ff2177ac */ /* 0x000e620008000800 */
[----:B------:R-:W2:Y:S01]  /*5540*/  LDC.64 R16, c[0x0][0x348] ;  /* 0x0000d200ff107b82 */ /* 0x000ea20000000a00 */
[----:B------:R-:W-:Y:S02]  /*5550*/  HFMA2 R13, -RZ, RZ, 0, 0 ;  /* 0x00000000ff0d7431 */ /* 0x000fe400000001ff */
[----:B------:R-:W-:Y:S01]  /*5560*/  IMAD.MOV.U32 R15, RZ, RZ, 0x1 ;  /* 0x00000001ff0f7424 */ /* 0x000fe200078e00ff */
[----:B------:R-:W1:Y:S01]  /*5570*/  LDCU.128 UR28, c[0x0][0xf10] ;  /* 0x0001e200ff1c77ac */ /* 0x000e620008000c00 */
[----:B------:R-:W-:Y:S01]  /*5580*/  IMAD.MOV.U32 R14, RZ, RZ, RZ ;  /* 0x000000ffff0e7224 */ /* 0x000fe200078e00ff */
[----:B------:R-:W-:Y:S01]  /*5590*/  MOV R7, 0x2000 ;  /* 0x0000200000077802 */ /* 0x000fe20000000f00 */
[----:B------:R-:W3:Y:S01]  /*55a0*/  LDCU UR32, c[0x0][0x374] ;  /* 0x00006e80ff2077ac */ /* 0x000ee20008000800 */
[----:B------:R-:W4:Y:S01]  /*55b0*/  LDC.64 R2, c[0x0][0xc88] ;  /* 0x00032200ff027b82 */ /* 0x000f220000000a00 */
[----:B------:R-:W3:Y:S01]  /*55c0*/  LDCU UR15, c[0x0][0xf0c] ;  /* 0x0001e180ff0f77ac */ /* 0x000ee20008000800 */
[----:B------:R-:W3:Y:S06]  /*55d0*/  LDCU UR37, c[0x0][0xf20] ;  /* 0x0001e400ff2577ac */ /* 0x000eec0008000800 */
[----:B------:R-:W2:Y:S01]  /*55e0*/  LDC.64 R4, c[0x0][0xc90] ;  /* 0x00032400ff047b82 */ /* 0x000ea20000000a00 */
[----:B------:R-:W3:Y:S01]  /*55f0*/  LDCU UR4, c[0x0][0xf30] ;  /* 0x0001e600ff0477ac */ /* 0x000ee20008000800 */
[----:B-1----:R-:W-:-:S02]  /*5600*/  UIMAD.WIDE.U32 UR6, UR33, UR28, URZ ;  /* 0x0000001c210672a5 */ /* 0x002fc4000f8e00ff */
[----:B---3--:R-:W-:Y:S01]  /*5610*/  UIMAD.WIDE.U32 UR8, UR32, UR31, URZ ;  /* 0x0000001f200872a5 */ /* 0x008fe2000f8e00ff */
[----:B------:R-:W-:Y:S01]  /*5620*/  UMOV UR24, 0x400 ;  /* 0x0000040000187882 */ /* 0x000fe20000000000 */
[----:B------:R-:W-:-:S03]  /*5630*/  UPLOP3.LUT UP3, UPT, UPT, UPT, UPT, 0x40, 0x4 ;  /* 0x000000000004789c */ /* 0x000fc60003f6e870 */
[----:B------:R-:W-:Y:S01]  /*5640*/  UMOV UR6, UR7 ;  /* 0x0000000700067c82 */ /* 0x000fe20008000000 */
[----:B------:R-:W-:Y:S01]  /*5650*/  UISETP.GE.AND UP0, UPT, UR40, 0x1, UPT ;  /* 0x000000012800788c */ /* 0x000fe2000bf06270 */
[----:B------:R-:W-:Y:S01]  /*5660*/  UMOV UR34, UR9 ;  /* 0x0000000900227c82 */ /* 0x000fe20008000000 */
[----:B------:R-:W-:Y:S01]  /*5670*/  UISETP.NE.AND UP4, UPT, UR40, 0x1, UPT ;  /* 0x000000012800788c */ /* 0x000fe2000bf85270 */
[----:B------:R-:W1:Y:S01]  /*5680*/  LDCU.64 UR16, c[0x0][0xf28] ;  /* 0x0001e500ff1077ac */ /* 0x000e620008000a00 */
[----:B------:R-:W-:Y:S02]  /*5690*/  ULEA UR24, UR60, UR24, 0x18 ;  /* 0x000000183c187291 */ /* 0x000fe4000f8ec0ff */
[----:B------:R-:W-:Y:S02]  /*56a0*/  UISETP.NE.AND UP6, UPT, UR15, 0x1, UPT ;  /* 0x000000010f00788c */ /* 0x000fe4000bfc5270 */
[----:B------:R-:W-:Y:S02]  /*56b0*/  UISETP.NE.AND UP5, UPT, UR30, 0x1, UPT ;  /* 0x000000011e00788c */ /* 0x000fe4000bfa5270 */
[----:B------:R-:W-:-:S02]  /*56c0*/  USHF.R.U32.HI UR35, URZ, UR29, UR6 ;  /* 0x0000001dff237299 */ /* 0x000fc40008011606 */
[----:B------:R-:W-:Y:S02]  /*56d0*/  USHF.R.U32.HI UR34, URZ, UR37, UR34 ;  /* 0x00000025ff227299 */ /* 0x000fe40008011622 */
[----:B------:R-:W-:Y:S01]  /*56e0*/  UISETP.NE.AND UP2, UPT, UR4, 0x1, UPT ;  /* 0x000000010400788c */ /* 0x000fe2000bf45270 */
[----:B------:R-:W-:-:S10]  /*56f0*/  UMOV UR12, URZ ;  /* 0x000000ff000c7c82 */ /* 0x000fd40008000000 */
.L_x_104:
[C---:B------:R-:W-:Y:S02]  /*5700*/  LEA R12, R14.reuse, UR24, 0x3 ;  /* 0x000000180e0c7c11 */ /* 0x040fe4000f8e18ff */
[----:B------:R-:W-:Y:S02]  /*5710*/  SHF.L.U32 R9, R13, 0x1f, RZ ;  /* 0x0000001f0d097819 */ /* 0x000fe400000006ff */
[----:B------:R-:W-:Y:S02]  /*5720*/  LEA R10, R14, UR24, 0x4 ;  /* 0x000000180e0a7c11 */ /* 0x000fe4000f8e20ff */
[----:B---3--:R-:W3:Y:S02]  /*5730*/  SYNCS.PHASECHK.TRANS64.TRYWAIT P0, [R12+URZ+0xd0], R9 ;  /* 0x0000d0090c0075a7 */ /* 0x008ee400080011ff */
[----:B---3--:R-:W-:Y:S05]  /*5740*/  @!P0 BRA `(.L_x_96) ;  /* 0x0000004400248947 */ /* 0x008fea0003800000 */
.L_x_179:
[----:B---3--:R-:W3:Y:S01]  /*5750*/  LDS.128 R8, [R10+0x140] ;  /* 0x000140000a087984 */ /* 0x008ee20000000c00 */
[----:B------:R-:W-:Y:S01]  /*5760*/  UISETP.GE.AND UP0, UPT, UR40, 0x1, UPT ;  /* 0x000000012800788c */ /* 0x000fe2000bf06270 */
[----:B------:R-:W-:Y:S01]  /*5770*/  @!PT LDS RZ, [RZ] ;  /* 0x00000000fffff984 */ /* 0x000fe20000000800 */
[----:B------:R-:W-:Y:S01]  /*5780*/  @!PT LDS RZ, [RZ] ;  /* 0x00000000fffff984 */ /* 0x000fe20000000800 */
[----:B------:R-:W-:Y:S01]  /*5790*/  @!PT LDS RZ, [RZ] ;  /* 0x00000000fffff984 */ /* 0x000fe20000000800 */
[----:B------:R-:W-:Y:S01]  /*57a0*/  @!PT LDS RZ, [RZ] ;  /* 0x00000000fffff984 */ /* 0x000fe20000000800 */
[----:B------:R1:W-:Y:S06]  /*57b0*/  MEMBAR.ALL.CTA ;  /* 0x0000000000007992 */ /* 0x0003ec0000008000 */
[----:B-1----:R-:W1:Y:S01]  /*57c0*/  FENCE.VIEW.ASYNC.S ;  /* 0x00000000000073c6 */ /* 0x002e620000000000 */
[----:B---3--:R-:W-:Y:S11]  /*57d0*/  LOP3.LUT P0, RZ, R10, 0x1, RZ, 0xc0, !PT ;  /* 0x000000010aff7812 */ /* 0x008ff6000780c0ff */
[----:B------:R-:W-:Y:S02]  /*57e0*/  @!UPT UIADD3 URZ, UPT, UPT, URZ, URZ, URZ ;  /* 0x000000fffffff290 */ /* 0x000fe4000fffe0ff */
[----:B-1----:R-:W-:Y:S01]  /*57f0*/  VOTEU.ANY UP1, P0 ;  /* 0x0000000000ff7886 */ /* 0x002fe20000020100 */
[----:B------:R-:W-:Y:S11]  /*5800*/  PLOP3.LUT P0, PT, PT, PT, UP1, 0x80, 0x8 ;  /* 0x000000000008781c */ /* 0x000ff60003f0f018 */
[----:B------:R-:W-:Y:S02]  /*5810*/  @!UPT UIADD3 URZ, UPT, UPT, URZ, URZ, URZ ;  /* 0x000000fffffff290 */ /* 0x000fe4000fffe0ff */
[----:B------:R-:W-:Y:S02]  /*5820*/  @P0 SHF.R.U32.HI R0, RZ, 0x10, R9 ;  /* 0x00000010ff000819 */ /* 0x000fe40000011609 */
[----:B------:R-:W-:Y:S02]  /*5830*/  @P0 MOV R6, R8 ;  /* 0x0000000800060202 */ /* 0x000fe40000000f00 */
[----:B------:R-:W-:Y:S01]  /*5840*/  @P0 R2UR UR4, R0 ;  /* 0x00000000000402ca */ /* 0x000fe200000e0000 */
[----:B------:R-:W-:Y:S01]  /*5850*/  VIADD R0, R12, 0xe0 ;  /* 0x000000e00c007836 */ /* 0x000fe20000000000 */
[----:B------:R-:W-:Y:S02]  /*5860*/  @P0 LOP3.LUT R8, R9, 0xffff, RZ, 0xc0, !PT ;  /* 0x0000ffff09080812 */ /* 0x000fe400078ec0ff */
[----:B------:R-:W-:Y:S02]  /*5870*/  @P0 R2UR UR6, R6 ;  /* 0x00000000060602ca */ /* 0x000fe400000e0000 */
[----:B------:R-:W-:Y:S02]  /*5880*/  PRMT R0, RZ, 0x654, R0 ;  /* 0x00000654ff007816 */ /* 0x000fe40000000000 */
[----:B------:R-:W-:Y:S02]  /*5890*/  @P0 R2UR UR5, R8 ;  /* 0x00000000080502ca */ /* 0x000fe400000e0000 */
[----:B------:R1:W-:Y:S03]  /*58a0*/  SYNCS.ARRIVE.TRANS64.RED.A1T0 RZ, [R0+URZ], RZ ;  /* 0x000000ff00ff79a7 */ /* 0x0003e600081004ff */
[----:B------:R-:W-:Y:S04]  /*58b0*/  @UP1 UMOV UR27, UR4 ;  /* 0x00000004001b1c82 */ /* 0x000fe80008000000 */
[----:B------:R-:W-:Y:S04]  /*58c0*/  @UP1 UMOV UR14, UR6 ;  /* 0x00000006000e1c82 */ /* 0x000fe80008000000 */
[----:B------:R-:W-:Y:S01]  /*58d0*/  @UP1 UMOV UR13, UR5 ;  /* 0x00000005000d1c82 */ /* 0x000fe20008000000 */
[----:B------:R-:W-:Y:S05]  /*58e0*/  BRA.U !UP0, `(.L_x_97) ;  /* 0x0000000108a47547 */ /* 0x000fea000b800000 */
[----:B------:R-:W-:Y:S02]  /*58f0*/  UIMAD.WIDE.U32 UR8, UR13, UR31, URZ ;  /* 0x0000001f0d0872a5 */ /* 0x000fe4000f8e00ff */
[----:B------:R-:W-:Y:S02]  /*5900*/  UIMAD.WIDE.U32 UR10, UR14, UR28, URZ ;  /* 0x0000001c0e0a72a5 */ /* 0x000fe4000f8e00ff */
[----:B------:R-:W-:Y:S02]  /*5910*/  USEL UR4, UR32, UR34, !UP5 ;  /* 0x0000002220047287 */ /* 0x000fe4000e800000 */
[----:B------:R-:W-:Y:S02]  /*5920*/  USEL UR7, UR33, UR35, !UP6 ;  /* 0x0000002321077287 */ /* 0x000fe4000f000000 */
[----:B------:R-:W-:Y:S02]  /*5930*/  UIMAD.WIDE.U32 UR18, UR4, UR16, URZ ;  /* 0x00000010041272a5 */ /* 0x000fe4000f8e00ff */
[----:B------:R-:W-:Y:S01]  /*5940*/  UIMAD.WIDE.U32 UR20, UR7, UR16, URZ ;  /* 0x00000010071472a5 */ /* 0x000fe2000f8e00ff */
[----:B------:R-:W-:Y:S02]  /*5950*/  UMOV UR5, UR9 ;  /* 0x0000000900057c82 */ /* 0x000fe40008000000 */
[----:B------:R-:W-:Y:S03]  /*5960*/  USHF.R.U32.HI UR6, URZ, UR37, UR5 ;  /* 0x00000025ff067299 */ /* 0x000fe60008011605 */
[----:B------:R-:W-:Y:S01]  /*5970*/  UMOV UR5, UR11 ;  /* 0x0000000b00057c82 */ /* 0x000fe20008000000 */
[----:B------:R-:W-:Y:S02]  /*5980*/  USEL UR6, UR13, UR6, !UP5 ;  /* 0x000000060d067287 */ /* 0x000fe4000e800000 */
[----:B------:R-:W-:Y:S02]  /*5990*/  USHF.R.U32.HI UR8, URZ, UR29, UR5 ;  /* 0x0000001dff087299 */ /* 0x000fe40008011605 */
[----:B------:R-:W-:Y:S01]  /*59a0*/  UIMAD.WIDE.U32 UR10, UR6, UR16, URZ ;  /* 0x00000010060a72a5 */ /* 0x000fe2000f8e00ff */
[----:B------:R-:W-:Y:S02]  /*59b0*/  UMOV UR5, UR19 ;  /* 0x0000001300057c82 */ /* 0x000fe40008000000 */
[----:B------:R-:W-:Y:S03]  /*59c0*/  @UP4 USHF.R.U32.HI UR4, URZ, UR17, UR5 ;  /* 0x00000011ff044299 */ /* 0x000fe60008011605 */
[----:B------:R-:W-:Y:S01]  /*59d0*/  UMOV UR5, UR21 ;  /* 0x0000001500057c82 */ /* 0x000fe20008000000 */
[----:B------:R-:W-:Y:S02]  /*59e0*/  UIMAD UR4, UR40, UR4, URZ ;  /* 0x00000004280472a4 */ /* 0x000fe4000f8e02ff */
[----:B------:R-:W-:Y:S02]  /*59f0*/  @UP4 USHF.R.U32.HI UR7, URZ, UR17, UR5 ;  /* 0x00000011ff074299 */ /* 0x000fe40008011605 */
[----:B------:R-:W-:Y:S02]  /*5a00*/  USEL UR5, UR14, UR8, !UP6 ;  /* 0x000000080e057287 */ /* 0x000fe4000f000000 */
[----:B------:R-:W-:Y:S02]  /*5a10*/  UIMAD UR8, UR40, UR7, URZ ;  /* 0x00000007280872a4 */ /* 0x000fe4000f8e02ff */
[----:B------:R-:W-:Y:S03]  /*5a20*/  UISETP.GE.AND UP0, UPT, UR6, UR4, UPT ;  /* 0x000000040600728c */ /* 0x000fe6000bf06270 */
[----:B------:R-:W-:Y:S01]  /*5a30*/  UMOV UR4, UR11 ;  /* 0x0000000b00047c82 */ /* 0x000fe20008000000 */
[----:B------:R-:W-:Y:S02]  /*5a40*/  UISETP.GE.OR UP0, UPT, UR5, UR8, UP0 ;  /* 0x000000080500728c */ /* 0x000fe40008706670 */
[----:B------:R-:W-:Y:S02]  /*5a50*/  USHF.R.U32.HI UR4, URZ, UR17, UR4 ;  /* 0x00000011ff047299 */ /* 0x000fe40008011604 */
[----:B------:R-:W-:Y:S02]  /*5a60*/  UIMAD.WIDE.U32 UR8, UR5, UR16, URZ ;  /* 0x00000010050872a5 */ /* 0x000fe4000f8e00ff */
[----:B------:R-:W-:Y:S04]  /*5a70*/  USEL UR10, UR6, UR4, !UP4 ;  /* 0x00000004060a7287 */ /* 0x000fe8000e000000 */
[----:B------:R-:W-:Y:S01]  /*5a80*/  UIADD3 UR11, UPT, UPT, -UR10, URZ, URZ ;  /* 0x000000ff0a0b7290 */ /* 0x000fe2000fffe1ff */
[----:B------:R-:W-:Y:S02]  /*5a90*/  @!UP0 UMOV UR4, UR9 ;  /* 0x0000000900048c82 */ /* 0x000fe40008000000 */
[----:B------:R-:W-:Y:S02]  /*5aa0*/  @!UP0 USHF.R.U32.HI UR4, URZ, UR17, UR4 ;  /* 0x00000011ff048299 */ /* 0x000fe40008011604 */
[----:B------:R-:W-:Y:S02]  /*5ab0*/  UIMAD UR8, UR40, UR11, UR6 ;  /* 0x0000000b280872a4 */ /* 0x000fe4000f8e0206 */
[----:B------:R-:W-:Y:S04]  /*5ac0*/  @!UP0 USEL UR4, UR5, UR4, !UP4 ;  /* 0x0000000405048287 */ /* 0x000fe8000e000000 */
[----:B------:R-:W-:Y:S02]  /*5ad0*/  @!UP0 UIMAD UR8, UR7, UR8, UR4 ;  /* 0x00000008070882a4 */ /* 0x000fe4000f8e0204 */
[----:B------:R-:W-:Y:S02]  /*5ae0*/  @!UP0 UIADD3 UR9, UPT, UPT, UR10, -UR4, URZ ;  /* 0x800000040a098290 */ /* 0x000fe4000fffe0ff */
[----:B------:R-:W-:Y:S02]  /*5af0*/  UIADD3 UR4, UPT, UPT, -UR5, URZ, URZ ;  /* 0x000000ff05047290 */ /* 0x000fe4000fffe1ff */
[----:B------:R-:W-:Y:S02]  /*5b00*/  UIADD3 UR7, UPT, UPT, -UR6, URZ, URZ ;  /* 0x000000ff06077290 */ /* 0x000fe4000fffe1ff */
[----:B------:R-:W-:Y:S02]  /*5b10*/  @!UP0 UIMAD UR6, UR9, UR40, UR5 ;  /* 0x00000028090682a4 */ /* 0x000fe4000f8e0205 */
[----:B------:R-:W-:Y:S02]  /*5b20*/  UIMAD UR14, UR15, UR4, UR14 ;  /* 0x000000040f0e72a4 */ /* 0x000fe4000f8e020e */
[----:B------:R-:W-:Y:S01]  /*5b30*/  UIMAD UR13, UR30, UR7, UR13 ;  /* 0x000000071e0d72a4 */ /* 0x000fe2000f8e020d */
[----:B------:R-:W-:Y:S02]  /*5b40*/  @!UP0 UMOV UR5, UR8 ;  /* 0x0000000800058c82 */ /* 0x000fe40008000000 */
[----:B------:R-:W-:Y:S02]  /*5b50*/  UIMAD UR14, UR5, UR15, UR14 ;  /* 0x0000000f050e72a4 */ /* 0x000fe4000f8e020e */
[----:B------:R-:W-:Y:S11]  /*5b60*/  UIMAD UR13, UR6, UR30, UR13 ;  /* 0x0000001e060d72a4 */ /* 0x000ff6000f8e020d */
[----:B------:R-:W-:Y:S01]  /*5b70*/  @!UPT UIADD3 URZ, UPT, UPT, URZ, URZ, URZ ;  /* 0x000000fffffff290 */ /* 0x000fe2000fffe0ff */
.L_x_97:
[----:B------:R-:W3:Y:S01]  /*5b80*/  @!UP2 LDCU.128 UR20, c[0x0][0xf10] ;  /* 0x0001e200ff14a7ac */ /* 0x000ee20008000c00 */
[C---:B--2---:R-:W-:Y:S02]  /*5b90*/  ISETP.NE.U32.AND P1, PT, R4.reuse, RZ, PT ;  /* 0x000000ff0400720c */ /* 0x044fe40003f25070 */
[----:B------:R-:W-:Y:S02]  /*5ba0*/  ISETP.NE.U32.AND P0, PT, R4, RZ, PT ;  /* 0x000000ff0400720c */ /* 0x000fe40003f05070 */
[C---:B------:R-:W-:Y:S02]  /*5bb0*/  ISETP.NE.AND.EX P1, PT, R5.reuse, RZ, PT, P1 ;  /* 0x000000ff0500720c */ /* 0x040fe40003f25310 */
[----:B------:R-:W-:Y:S01]  /*5bc0*/  ISETP.NE.AND.EX P0, PT, R5, RZ, PT, P0 ;  /* 0x000000ff0500720c */ /* 0x000fe20003f05300 */
[----:B------:R-:W2:Y:S01]  /*5bd0*/  @!UP2 LDCU UR5, c[0x0][0xf0c] ;  /* 0x0001e180ff05a7ac */ /* 0x000ea20008000800 */
[----:B------:R-:W-:Y:S02]  /*5be0*/  USHF.L.U32 UR11, UR26, 0x7, URZ ;  /* 0x000000071a0b7899 */ /* 0x000fe400080006ff */
[----:B------:R-:W-:Y:S02]  /*5bf0*/  USHF.L.U32 UR10, UR25, 0x6, URZ ;  /* 0x00000006190a7899 */ /* 0x000fe400080006ff */
[----:B---3--:R-:W-:Y:S07]  /*5c00*/  UIMAD.WIDE.U32 UR6, UR14, UR20, URZ ;  /* 0x000000140e0672a5 */ /* 0x008fee000f8e00ff */
[----:B------:R-:W-:Y:S01]  /*5c10*/  @!UP2 UMOV UR4, UR7 ;  /* 0x000000070004ac82 */ /* 0x000fe20008000000 */
[----:B--2---:R-:W-:Y:S02]  /*5c20*/  @!UP2 UISETP.NE.AND UP0, UPT, UR5, 0x1, UPT ;  /* 0x000000010500a88c */ /* 0x004fe4000bf05270 */
[----:B------:R-:W-:Y:S02]  /*5c30*/  @!UP2 USHF.R.U32.HI UR4, URZ, UR21, UR4 ;  /* 0x00000015ff04a299 */ /* 0x000fe40008011604 */
[----:B------:R-:W-:Y:S02]  /*5c40*/  UIMAD.WIDE.U32 UR6, UR13, UR23, URZ ;  /* 0x000000170d0672a5 */ /* 0x000fe4000f8e00ff */
[----:B------:R-:W-:Y:S02]  /*5c50*/  @!UP2 USEL UR8, UR14, UR4, !UP0 ;  /* 0x000000040e08a287 */ /* 0x000fe4000c000000 */
[----:B------:R-:W-:Y:S03]  /*5c60*/  @!UP2 UISETP.NE.AND UP0, UPT, UR22, 0x1, UPT ;  /* 0x000000011600a88c */ /* 0x000fe6000bf05270 */
[----:B------:R-:W-:Y:S02]  /*5c70*/  @!UP2 UMOV UR6, UR7 ;  /* 0x000000070006ac82 */ /* 0x000fe40008000000 */
[----:B------:R-:W2:Y:S02]  /*5c80*/  @!UP2 LDCU UR4, c[0x0][0xf20] ;  /* 0x0001e400ff04a7ac */ /* 0x000ea40008000800 */
[----:B--2---:R-:W-:Y:S04]  /*5c90*/  @!UP2 USHF.R.U32.HI UR6, URZ, UR4, UR6 ;  /* 0x00000004ff06a299 */ /* 0x004fe80008011606 */
[----:B------:R-:W-:Y:S04]  /*5ca0*/  @!UP2 USEL UR6, UR13, UR6, !UP0 ;  /* 0x000000060d06a287 */ /* 0x000fe8000c000000 */
[----:B------:R-:W-:Y:S02]  /*5cb0*/  @!UP2 UIADD3 UR4, UPT, UPT, -UR8, UR6, URZ ;  /* 0x000000060804a290 */ /* 0x000fe4000fffe1ff */
[----:B------:R-:W-:Y:S02]  /*5cc0*/  @!UP2 UIADD3 UR6, UPT, UPT, UR8, -UR6, URZ ;  /* 0x800000060806a290 */ /* 0x000fe4000fffe0ff */
[----:B------:R-:W-:Y:S02]  /*5cd0*/  @!UP2 UIMAD UR14, UR4, UR5, UR14 ;  /* 0x00000005040ea2a4 */ /* 0x000fe4000f8e020e */
[----:B------:R-:W-:Y:S01]  /*5ce0*/  @!UP2 UIMAD UR13, UR6, UR22, UR13 ;  /* 0x00000016060da2a4 */ /* 0x000fe2000f8e020d */
[----:B------:R-:W-:Y:S11]  /*5cf0*/  BRA.U UP3, `(.L_x_98) ;  /* 0x0000000103107547 */ /* 0x000ff6000b800000 */
[----:B-1----:R-:W-:Y:S04]  /*5d00*/  MOV R0, UR52 ;  /* 0x0000003400007c02 */ /* 0x002fe80008000f00 */
[----:B------:R-:W-:Y:S04]  /*5d10*/  SHF.L.U32 R9, R0, 0x1f, RZ ;  /* 0x0000001f00097819 */ /* 0x000fe800000006ff */
[----:B------:R-:W1:Y:S02]  /*5d20*/  SYNCS.PHASECHK.TRANS64.TRYWAIT P2, [UR24+0xc8], R9 ;  /* 0x0000c809ff0075a7 */ /* 0x000e640008041118 */
[----:B-1----:R-:W-:Y:S05]  /*5d30*/  @!P2 BRA `(.L_x_99) ;  /* 0x0000003c00bca947 */ /* 0x002fea0003800000 */
.L_x_98:
[----:B------:R-:W-:Y:S05]  /*5d40*/  @!P1 BRA `(.L_x_100) ;  /* 0x0000000000309947 */ /* 0x000fea0003800000 */
[----:B----4-:R-:W-:Y:S01]  /*5d50*/  ISETP.NE.U32.AND P1, PT, R2, RZ, PT ;  /* 0x000000ff0200720c */ /* 0x010fe20003f25070 */
[----:B------:R-:W2:Y:S01]  /*5d60*/  LDCU.64 UR4, c[0x0][0x358] ;  /* 0x00006b00ff0477ac */ /* 0x000ea20008000a00 */
[----:B------:R-:W-:Y:S02]  /*5d70*/  IMAD.MOV.U32 R88, RZ, RZ, 0x1 ;  /* 0x00000001ff587424 */ /* 0x000fe400078e00ff */
[----:B------:R-:W-:Y:S11]  /*5d80*/  ISETP.NE.AND.EX P1, PT, R3, RZ, PT, P1 ;  /* 0x000000ff0300720c */ /* 0x000ff60003f25310 */
[----:B------:R-:W-:Y:S02]  /*5d90*/  @!UPT UIADD3 URZ, UPT, UPT, URZ, URZ, URZ ;  /* 0x000000fffffff290 */ /* 0x000fe4000fffe0ff */
[----:B-1----:R-:W1:Y:S01]  /*5da0*/  @P1 LDC.64 R8, c[0x0][0xc88] ;  /* 0x00032200ff081b82 */ /* 0x002e620000000a00 */
[----:B------:R-:W-:Y:S04]  /*5db0*/  @P1 IMAD R0, R4, UR36, RZ ;  /* 0x0000002404001c24 */ /* 0x000fe8000f8e02ff */
[----:B-1----:R-:W-:Y:S04]  /*5dc0*/  @P1 IMAD.WIDE R8, R0, 0x4, R8 ;  /* 0x0000000400081825 */ /* 0x002fe800078e0208 */
[----:B------:R-:W-:Y:S01]  /*5dd0*/  HFMA2 R0, -RZ, RZ, 0, 5.9604644775390625e-08 ;  /* 0x00000001ff007431 */ /* 0x000fe200000001ff */
[----:B--2--5:R2:W5:Y:S04]  /*5de0*/  @P1 LDG.E R41, desc[UR4][R8.64] ;  /* 0x0000000408291981 */ /* 0x024568000c1e1900 */
[----:B------:R-:W-:Y:S01]  /*5df0*/  @!P1 PRMT R88, R0, 0x7610, R88 ;  /* 0x0000761000589816 */ /* 0x000fe20000000058 */
[----:B--2---:R-:W3:Y:S06]  /*5e00*/  @!P1 LDC R41, c[0x0][0xc80] ;  /* 0x00032000ff299b82 */ /* 0x004eec0000000800 */
.L_x_100:
[----:B---3-5:R-:W-:Y:S01]  /*5e10*/  @!P0 FSETP.EQ.AND P1, PT, R41, RZ, PT ;  /* 0x000000ff2900820b */ /* 0x028fe20003f22000 */
[----:B------:R-:W-:Y:S01]  /*5e20*/  @!UPT UIADD3 URZ, UPT, UPT, URZ, URZ, URZ ;  /* 0x000000fffffff290 */ /* 0x000fe2000fffe0ff */
[----:B------:R-:W-:Y:S11]  /*5e30*/  @!P0 BRA `(.L_x_101) ;  /* 0x0000000000188947 */ /* 0x000ff60003800000 */
[----:B------:R-:W-:Y:S02]  /*5e40*/  LOP3.LUT P0, RZ, R88, 0xff, RZ, 0xc0, !PT ;  /* 0x000000ff58ff7812 */ /* 0x000fe4000780c0ff */
[----:B----4-:R-:W-:Y:S04]  /*5e50*/  ISETP.NE.U32.AND P1, PT, R2, RZ, PT ;  /* 0x000000ff0200720c */ /* 0x010fe80003f25070 */
[----:B------:R-:W-:Y:S04]  /*5e60*/  ISETP.NE.AND.EX P1, PT, R3, RZ, PT, P1 ;  /* 0x000000ff0300720c */ /* 0x000fe80003f25310 */
[----:B------:R-:W-:Y:S03]  /*5e70*/  PLOP3.LUT P1, PT, P1, PT, PT, 0x8, 0x80 ;  /* 0x000000000080781c */ /* 0x000fe60000f2e170 */
[----:B------:R-:W-:Y:S11]  /*5e80*/  @P0 FSETP.EQ.AND P1, PT, R41, RZ, PT ;  /* 0x000000ff2900020b */ /* 0x000ff60003f22000 */
[----:B------:R-:W-:Y:S02]  /*5e90*/  @!UPT UIADD3 URZ, UPT, UPT, URZ, URZ, URZ ;  /* 0x000000fffffff290 */ /* 0x000fe4000fffe0ff */
.L_x_101:
[----:B------:R-:W-:Y:S01]  /*5ea0*/  ULEA UR4, UR12, UR24, 0x3 ;  /* 0x000000180c047291 */ /* 0x000fe2000f8e18ff */
[----:B-1----:R-:W-:Y:S02]  /*5eb0*/  SHF.L.U32 R9, R15, 0x1f, RZ ;  /* 0x0000001f0f097819 */ /* 0x002fe400000006ff */
[----:B------:R-:W-:Y:S04]  /*5ec0*/  ELECT P0, URZ, PT ;  /* 0x0000000000ff782f */ /* 0x000fe80003800000 */
[----:B------:R-:W-:Y:S02]  /*5ed0*/  PLOP3.LUT P1, PT, P1, P0, PT, 0xf2, 0x2f ;  /* 0x00000000002f781c */ /* 0x000fe40000f21e72 */
[----:B------:R-:W1:Y:S11]  /*5ee0*/  SYNCS.PHASECHK.TRANS64.TRYWAIT P2, [UR4+0xa8], R9 ;  /* 0x0000a809ff0075a7 */ /* 0x000e760008041104 */
[----:B------:R-:W-:Y:S05]  /*5ef0*/  @!P1 IADD3 R8, P0, PT, R16, 0x980, RZ ;  /* 0x0000098010089810 */ /* 0x000fea0007f1e0ff */
[----:B------:R-:W-:Y:S01]  /*5f00*/  @!P1 IMAD.X R6, RZ, RZ, R17, P0 ;  /* 0x000000ffff069224 */ /* 0x000fe200000e0611 */
[----:B-1----:R-:W-:Y:S07]  /*5f10*/  @!P2 BRA `(.L_x_102) ;  /* 0x0000003c005ca947 */ /* 0x002fee0003800000 */
.L_x_182:
[----:B------:R-:W-:Y:S01]  /*5f20*/  @!P1 R2UR UR7, R6 ;  /* 0x00000000060792ca */ /* 0x000fe200000e0000 */
[----:B------:R-:W-:Y:S01]  /*5f30*/  UIADD3 UR5, UPT, UPT, UR12, 0x1, URZ ;  /* 0x000000010c057890 */ /* 0x000fe2000fffe0ff */
[----:B------:R-:W-:Y:S01]  /*5f40*/  @!P1 R2UR UR6, R8 ;  /* 0x00000000080692ca */ /* 0x000fe200000e0000 */
[----:B------:R-:W-:Y:S01]  /*5f50*/  UIADD3 UR9, UPT, UPT, UR4, 0x90, URZ ;  /* 0x0000009004097890 */ /* 0x000fe2000fffe0ff */
[----:B------:R-:W-:Y:S01]  /*5f60*/  @!P1 IMAD.MOV.U32 R6, RZ, RZ, 0x2000 ;  /* 0x00002000ff069424 */ /* 0x000fe200078e00ff */
[----:B------:R-:W-:Y:S01]  /*5f70*/  UISETP.NE.AND UP0, UPT, UR5, 0x3, UPT ;  /* 0x000000030500788c */ /* 0x000fe2000bf05270 */
[----:B------:R-:W-:Y:S01]  /*5f80*/  VIADD R14, R14, 0x1 ;  /* 0x000000010e0e7836 */ /* 0x000fe20000000000 */
[----:B------:R-:W-:Y:S01]  /*5f90*/  UMOV UR22, 0x0 ;  /* 0x0000000000167882 */ /* 0x000fe20000000000 */
[----:B------:R-:W-:Y:S01]  /*5fa0*/  UMOV UR23, 0x10000000 ;  /* 0x1000000000177882 */ /* 0x000fe20000000000 */
[----:B------:R-:W-:Y:S04]  /*5fb0*/  UPRMT UR20, UR60, 0x654, UR9 ;  /* 0x000006543c147896 */ /* 0x000fe80008000009 */
[----:B-1----:R-:W-:Y:S01]  /*5fc0*/  IMAD.U32 R9, RZ, RZ, UR7 ;  /* 0x00000007ff097e24 */ /* 0x002fe2000f8e00ff */
[----:B------:R-:W-:Y:S01]  /*5fd0*/  USEL UR7, URZ, 0x1, UP0 ;  /* 0x00000001ff077887 */ /* 0x000fe20008000000 */
[----:B------:R-:W-:Y:S01]  /*5fe0*/  IMAD.U32 R8, RZ, RZ, UR6 ;  /* 0x00000006ff087e24 */ /* 0x000fe2000f8e00ff */
[----:B------:R-:W-:Y:S02]  /*5ff0*/  USEL UR6, UR5, URZ, UP0 ;  /* 0x000000ff05067287 */ /* 0x000fe40008000000 */
[----:B------:R-:W-:Y:S01]  /*6000*/  VOTEU.ALL UP0, P1 ;  /* 0x0000000000ff7886 */ /* 0x000fe20000800000 */
[----:B------:R-:W-:Y:S02]  /*6010*/  @!P1 R2UR UR19, R9 ;  /* 0x00000000091392ca */ /* 0x000fe400000e0000 */
[----:B------:R-:W-:Y:S02]  /*6020*/  @!P1 R2UR UR18, R8 ;  /* 0x00000000081292ca */ /* 0x000fe400000e0000 */
[----:B------:R-:W-:Y:S01]  /*6030*/  @!UP0 ULEA UR5, UR12, UR24, 0xd ;  /* 0x000000180c058291 */ /* 0x000fe2000f8e68ff */
[----:B------:R-:W-:Y:S02]  /*6040*/  LOP3.LUT R15, R15, UR7, RZ, 0x3c, !PT ;  /* 0x000000070f0f7c12 */ /* 0x000fe4000f8e3cff */
[----:B------:R-:W-:Y:S01]  /*6050*/  UMOV UR12, UR36 ;  /* 0x00000024000c7c82 */ /* 0x000fe20008000000 */
[----:B------:R-:W-:Y:S01]  /*6060*/  @!UP0 UIADD3 UR8, UPT, UPT, UR5, 0x200, URZ ;  /* 0x0000020005088890 */ /* 0x000fe2000fffe0ff */
[----:B------:R-:W-:Y:S01]  /*6070*/  SHF.L.U32 R0, R15, 0x1f, RZ ;  /* 0x0000001f0f007819 */ /* 0x000fe200000006ff */
[----:B------:R-:W-:Y:S01]  /*6080*/  VOTEU.ALL UP0, P1 ;  /* 0x0000000000ff7886 */ /* 0x000fe20000800000 */
[----:B------:R-:W-:Y:S06]  /*6090*/  ULEA UR5, UR6, UR24, 0x3 ;  /* 0x0000001806057291 */ /* 0x000fec000f8e18ff */
[----:B------:R1:W-:Y:S01]  /*60a0*/  @!UP0 UTMALDG.3D [UR8], [UR18], desc[UR22] ;  /* 0x00001608120085b4 */ /* 0x0003e20008011000 */
[----:B------:R1:W-:Y:S01]  /*60b0*/  @!P1 SYNCS.ARRIVE.TRANS64.RED.A0TR RZ, [UR4+0x90], R6 ;  /* 0x00009006ffff99a7 */ /* 0x0003e20008300404 */
[----:B------:R-:W-:Y:S01]  /*60c0*/  SYNCS.ARRIVE.TRANS64.RED.A1T0 RZ, [UR20], RZ ;  /* 0x000000ffffff79a7 */ /* 0x000fe20008100414 */
[----:B------:R-:W2:Y:S02]  /*60d0*/  SYNCS.PHASECHK.TRANS64.TRYWAIT P0, [UR5+0xa8], R0 ;  /* 0x0000a800ff0075a7 */ /* 0x000ea40008001105 */
[----:B-12---:R-:W-:Y:S05]  /*60e0*/  @!P0 BRA `(.L_x_103) ;  /* 0x0000003c00008947 */ /* 0x006fea0003800000 */
.L_x_184:
[----:B------:R-:W-:Y:S01]  /*60f0*/  UIADD3 UR9, UPT, UPT, UR5, 0x90, URZ ;  /* 0x0000009005097890 */ /* 0x000fe2000fffe0ff */
[----:B------:R-:W-:Y:S01]  /*6100*/  @!P1 IADD3 R6, P0, PT, R16, 0x980, RZ ;  /* 0x0000098010069810 */ /* 0x000fe20007f1e0ff */
[----:B------:R-:W-:Y:S01]  /*6110*/  UPLOP3.LUT UP3, UPT, UPT, UPT, UPT, 0x80, 0x8 ;  /* 0x000000000008789c */ /* 0x000fe20003f6f070 */
[----:B------:R-:W-:Y:S01]  /*6120*/  R2UR UR23, R90 ;  /* 0x000000005a1772ca */ /* 0x000fe200000e0000 */
[----:B------:R-:W-:Y:S01]  /*6130*/  UMOV UR20, 0x0 ;  /* 0x0000000000147882 */ /* 0x000fe20000000000 */
[----:B------:R-:W-:Y:S01]  /*6140*/  @!P1 R2UR UR7, R6 ;  /* 0x00000000060792ca */ /* 0x000fe200000e0000 */
[----:B-1----:R-:W-:Y:S01]  /*6150*/  @!P1 IMAD.X R0, RZ, RZ, R17, P0 ;  /* 0x000000ffff009224 */ /* 0x002fe200000e0611 */
[----:B------:R-:W-:Y:S01]  /*6160*/  UMOV UR21, 0x10000000 ;  /* 0x1000000000157882 */ /* 0x000fe20000000000 */
[----:B------:R-:W-:Y:S01]  /*6170*/  UMOV UR12, UR36 ;  /* 0x00000024000c7c82 */ /* 0x000fe20008000000 */
[----:B------:R-:W-:Y:S01]  /*6180*/  VOTEU.ALL UP0, P1 ;  /* 0x0000000000ff7886 */ /* 0x000fe20000800000 */
[----:B------:R-:W-:Y:S01]  /*6190*/  R2UR UR22, R91 ;  /* 0x000000005b1672ca */ /* 0x000fe200000e0000 */
[----:B------:R-:W-:Y:S01]  /*61a0*/  UMOV UR36, UR27 ;  /* 0x0000001b00247c82 */ /* 0x000fe20008000000 */
[----:B------:R-:W-:Y:S02]  /*61b0*/  @!P1 R2UR UR4, R0 ;  /* 0x00000000000492ca */ /* 0x000fe400000e0000 */
[----:B------:R-:W-:Y:S01]  /*61c0*/  @!UP0 UIADD3 UR10, UPT, UPT, UR10, 0x20, URZ ;  /* 0x000000200a0a8890 */ /* 0x000fe2000fffe0ff */
[C---:B------:R-:W-:Y:S01]  /*61d0*/  ISETP.NE.AND P0, PT, R14.reuse, 0x2, PT ;  /* 0x000000020e00780c */ /* 0x040fe20003f05270 */
[----:B------:R-:W-:Y:S02]  /*61e0*/  UIADD3 UR25, UPT, UPT, UR13, UR23, URZ ;  /* 0x000000170d197290 */ /* 0x000fe4000fffe0ff */
[----:B------:R-:W-:Y:S01]  /*61f0*/  IMAD.U32 R8, RZ, RZ, UR7 ;  /* 0x00000007ff087e24 */ /* 0x000fe2000f8e00ff */
[----:B------:R-:W-:Y:S02]  /*6200*/  SEL R0, RZ, 0x1, P0 ;  /* 0x00000001ff007807 */ /* 0x000fe40000000000 */
[----:B------:R-:W-:Y:S02]  /*6210*/  SEL R14, R14, RZ, P0 ;  /* 0x000000ff0e0e7207 */ /* 0x000fe40000000000 */
[----:B------:R-:W-:Y:S01]  /*6220*/  @!P1 R2UR UR18, R8 ;  /* 0x00000000081292ca */ /* 0x000fe200000e0000 */
[----:B------:R-:W-:Y:S01]  /*6230*/  UIADD3 UR26, UPT, UPT, UR14, UR22, URZ ;  /* 0x000000160e1a7290 */ /* 0x000fe2000fffe0ff */
[----:B------:R-:W-:Y:S01]  /*6240*/  IMAD.U32 R9, RZ, RZ, UR4 ;  /* 0x00000004ff097e24 */ /* 0x000fe2000f8e00ff */
[----:B------:R-:W-:Y:S01]  /*6250*/  @!UP0 ULEA UR4, UR6, UR24, 0xd ;  /* 0x0000001806048291 */ /* 0x000fe2000f8e68ff */
[----:B------:R-:W-:Y:S03]  /*6260*/  LOP3.LUT R13, R13, R0, RZ, 0x3c, !PT ;  /* 0x000000000d0d7212 */ /* 0x000fe600078e3cff */
[----:B------:R-:W-:Y:S01]  /*6270*/  @!P1 R2UR UR19, R9 ;  /* 0x00000000091392ca */ /* 0x000fe200000e0000 */
[----:B------:R-:W-:Y:S01]  /*6280*/  @!UP0 UIADD3 UR8, UPT, UPT, UR4, 0x200, URZ ;  /* 0x0000020004088890 */ /* 0x000fe2000fffe0ff */
[----:B------:R-:W-:Y:S01]  /*6290*/  VOTEU.ALL UP0, P1 ;  /* 0x0000000000ff7886 */ /* 0x000fe20000800000 */
[----:B------:R-:W-:Y:S10]  /*62a0*/  UPRMT UR4, UR60, 0x654, UR9 ;  /* 0x000006543c047896 */ /* 0x000ff40008000009 */
[----:B------:R1:W-:Y:S01]  /*62b0*/  @!UP0 UTMALDG.3D [UR8], [UR18], desc[UR20] ;  /* 0x00001408120085b4 */ /* 0x0003e20008011000 */
[----:B------:R3:W-:Y:S01]  /*62c0*/  @!P1 SYNCS.ARRIVE.TRANS64.RED.A0TR RZ, [UR5+0x90], R7 ;  /* 0x00009007ffff99a7 */ /* 0x0007e20008300405 */
[----:B------:R-:W-:Y:S01]  /*62d0*/  SYNCS.ARRIVE.TRANS64.RED.A1T0 RZ, [UR4], RZ ;  /* 0x000000ffffff79a7 */ /* 0x000fe20008100404 */
[----:B------:R-:W-:Y:S04]  /*62e0*/  UIADD3 UR4, UPT, UPT, UR6, 0x1, URZ ;  /* 0x0000000106047890 */ /* 0x000fe8000fffe0ff */
[----:B------:R-:W-:Y:S04]  /*62f0*/  UISETP.NE.AND UP0, UPT, UR4, 0x3, UPT ;  /* 0x000000030400788c */ /* 0x000fe8000bf05270 */
[----:B------:R-:W-:Y:S06]  /*6300*/  USEL UR5, URZ, 0x1, UP0 ;  /* 0x00000001ff057887 */ /* 0x000fec0008000000 */
[----:B------:R-:W-:Y:S01]  /*6310*/  LOP3.LUT R15, R15, UR5, RZ, 0x3c, !PT ;  /* 0x000000050f0f7c12 */ /* 0x000fe2000f8e3cff */
[----:B-1----:R-:W-:Y:S01]  /*6320*/  USEL UR12, UR4, URZ, UP0 ;  /* 0x000000ff040c7287 */ /* 0x002fe20008000000 */
[----:B------:R-:W-:Y:S11]  /*6330*/  BRA.U UP1, `(.L_x_104) ;  /* 0xfffffff101f07547 */ /* 0x000ff6000b83ffff */
[----:B------:R-:W-:Y:S01]  /*6340*/  UIADD3 UR24, UPT, UPT, UR24, 0xa8, URZ ;  /* 0x000000a818187890 */ /* 0x000fe2000fffe0ff */
[----:B----4-:R-:W-:-:S03]  /*6350*/  SHF.L.U32 R3, R15, 0x1f, RZ ;  /* 0x0000001f0f037819 */ /* 0x010fc600000006ff */
[----:B------:R-:W-:-:S09]  /*6360*/  ULEA UR4, UR12, UR24, 0x3 ;  /* 0x000000180c047291 */ /* 0x000fd2000f8e18ff */
[----:B------:R-:W1:Y:S02]  /*6370*/  SYNCS.PHASECHK.TRANS64.TRYWAIT P0, [UR4], R3 ;  /* 0x00000003ff0075a7 */ /* 0x000e640008001104 */
[----:B-1----:R-:W-:Y:S05]  /*6380*/  @!P0 BRA `(.L_x_105) ;  /* 0x0000003800708947 */ /* 0x002fea0003800000 */
.L_x_186:
        /* <DEDUP_REMOVED lines=9> */
.L_x_188:
        /* <DEDUP_REMOVED lines=8> */
.L_x_107:
[----:B-1----:R1:W2:Y:S02]  /*64a0*/  SYNCS.PHASECHK.TRANS64.TRYWAIT P0, [R0+URZ], R3 ;  /* 0x00000003000075a7 */ /* 0x0022a400080011ff */
[----:B--2---:R-:W-:Y:S05]  /*64b0*/  @!P0 NANOSLEEP.SYNCS 0x989680 ;  /* 0x009896800000895d */ /* 0x004fea0003900000 */
[----:B------:R-:W2:Y:S02]  /*64c0*/  @!P0 SYNCS.PHASECHK.TRANS64 P0, [R0+URZ], R3 ;  /* 0x00000003000085a7 */ /* 0x000ea400080010ff */
[----:B--2---:R-:W-:Y:S05]  /*64d0*/  @P0 EXIT ;  /* 0x000000000000094d */ /* 0x004fea0003800000 */
[----:B------:R-:W-:Y:S05]  /*64e0*/  BRA `(.L_x_107) ;  /* 0xfffffffc00ec7947 */ /* 0x000fea000383ffff */
.L_x_95:
[----:B------:R-:W-:-:S06]  /*64f0*/  UISETP.GE.AND UP0, UPT, UR24, 0x4, UPT ;  /* 0x000000041800788c */ /* 0x000fcc000bf06270 */
[----:B------:R-:W-:-:S13]  /*6500*/  PLOP3.LUT P0, PT, PT, PT, UP0, 0x80, 0x8 ;  /* 0x000000000008781c */ /* 0x000fda0003f0f008 */
[----:B------:R-:W-:Y:S05]  /*6510*/  @!P0 EXIT ;  /* 0x000000000000894d */ /* 0x000fea0003800000 */
[----:B------:R-:W-:Y:S01]  /*6520*/  BAR.SYNC.DEFER_BLOCKING 0x6, 0xa0 ;  /* 0x0182800000007b1d */ /* 0x000fe20000010000 */
[C---:B------:R-:W-:Y:S01]  /*6530*/  IMAD.SHL.U32 R5, R95.reuse, 0x20, RZ ;  /* 0x000000205f057824 */ /* 0x040fe200078e00ff */
[C---:B------:R-:W-:Y:S01]  /*6540*/  LOP3.LUT R96, R95.reuse, 0x2, RZ, 0xc0, !PT ;  /* 0x000000025f607812 */ /* 0x040fe200078ec0ff */
[C---:B------:R-:W-:Y:S01]  /*6550*/  IMAD.SHL.U32 R100, R95.reuse, 0x4, RZ ;  /* 0x000000045f647824 */ /* 0x040fe200078e00ff */
[C---:B------:R-:W-:Y:S01]  /*6560*/  LOP3.LUT R101, R95.reuse, 0x60, RZ, 0xc0, !PT ;  /* 0x000000605f657812 */ /* 0x040fe200078ec0ff */
[----:B------:R-:W-:Y:S01]  /*6570*/  IMAD.U32 R37, R95, 0x10000, RZ ;  /* 0x000100005f257824 */ /* 0x000fe200078e00ff */
[----:B------:R-:W-:Y:S02]  /*6580*/  UMOV UR47, 0x400 ;  /* 0x00000400002f7882 */ /* 0x000fe40000000000 */
[----:B------:R-:W1:Y:S01]  /*6590*/  LDC.64 R80, c[0x0][0xc88] ;  /* 0x00032200ff507b82 */ /* 0x000e620000000a00 */
[----:B------:R-:W-:Y:S01]  /*65a0*/  ULEA UR47, UR60, UR47, 0x18 ;  /* 0x0000002f3c2f7291 */ /* 0x000fe2000f8ec0ff */
[----:B------:R-:W-:Y:S01]  /*65b0*/  LOP3.LUT R7, R5, 0xc0, RZ, 0xc0, !PT ;  /* 0x000000c005077812 */ /* 0x000fe200078ec0ff */
[----:B------:R-:W-:Y:S01]  /*65c0*/  HFMA2 R36, -RZ, RZ, 0, 0 ;  /* 0x00000000ff247431 */ /* 0x000fe200000001ff */
[----:B------:R-:W-:Y:S01]  /*65d0*/  LOP3.LUT R95, R95, 0x4, RZ, 0xc0, !PT ;  /* 0x000000045f5f7812 */ /* 0x000fe200078ec0ff */
[----:B------:R-:W-:Y:S01]  /*65e0*/  UIADD3 UR4, UPT, UPT, UR47, 0x200, URZ ;  /* 0x000002002f047890 */ /* 0x000fe2000fffe0ff */
[----:B------:R-:W-:Y:S01]  /*65f0*/  LOP3.LUT R100, R7, 0x18, R100, 0xf8, !PT ;  /* 0x0000001807647812 */ /* 0x000fe200078ef864 */
[----:B------:R-:W-:Y:S01]  /*6600*/  IMAD.MOV.U32 R98, RZ, RZ, RZ ;  /* 0x000000ffff627224 */ /* 0x000fe200078e00ff */
[----:B------:R-:W2:Y:S01]  /*6610*/  LDC.64 R82, c[0x0][0xc90] ;  /* 0x00032400ff527b82 */ /* 0x000ea20000000a00 */
[----:B------:R-:W-:Y:S01]  /*6620*/  LOP3.LUT R37, R37, 0x600000, RZ, 0xc0, !PT ;  /* 0x0060000025257812 */ /* 0x000fe200078ec0ff */
[----:B------:R-:W-:Y:S01]  /*6630*/  IMAD.MOV.U32 R94, RZ, RZ, RZ ;  /* 0x000000ffff5e7224 */ /* 0x000fe200078e00ff */
[C---:B------:R-:W-:Y:S01]  /*6640*/  IADD3 R99, PT, PT, -R95.reuse, 0x2, RZ ;  /* 0x000000025f637810 */ /* 0x040fe20007ffe1ff */
[----:B------:R-:W-:Y:S01]  /*6650*/  IMAD.MOV R96, RZ, RZ, -R96 ;  /* 0x000000ffff607224 */ /* 0x000fe200078e0a60 */
[----:B------:R-:W-:Y:S01]  /*6660*/  LOP3.LUT R100, R100, 0xf20, R5, 0xf8, !PT ;  /* 0x00000f2064647812 */ /* 0x000fe200078ef805 */
[----:B------:R-:W-:Y:S01]  /*6670*/  IMAD.U32 R103, RZ, RZ, UR4 ;  /* 0x00000004ff677e24 */ /* 0x000fe2000f8e00ff */
[----:B------:R-:W-:Y:S01]  /*6680*/  MOV R97, RZ ;  /* 0x000000ff00617202 */ /* 0x000fe20000000f00 */
[----:B------:R-:W3:Y:S01]  /*6690*/  LDC.64 R78, c[0x0][0xcb0] ;  /* 0x00032c00ff4e7b82 */ /* 0x000ee20000000a00 */
[----:B------:R-:W4:Y:S01]  /*66a0*/  LDS R0, [UR47+0x160] ;  /* 0x0001602fff007984 */ /* 0x000f220008000800 */
[----:B------:R-:W-:Y:S01]  /*66b0*/  IADD3 R95, PT, PT, -R95, RZ, RZ ;  /* 0x000000ff5f5f7210 */ /* 0x000fe20007ffe1ff */
[----:B------:R-:W-:Y:S01]  /*66c0*/  IMAD.SHL.U32 R99, R99, 0x10, RZ ;  /* 0x0000001063637824 */ /* 0x000fe200078e00ff */
[----:B------:R-:W-:Y:S01]  /*66d0*/  LEA R100, R100, UR4, 0x1 ;  /* 0x0000000464647c11 */ /* 0x000fe2000f8e08ff */
[----:B------:R-:W1:Y:S03]  /*66e0*/  LDCU UR61, c[0x0][0x370] ;  /* 0x00006e00ff3d77ac */ /* 0x000e660008000800 */
[----:B------:R-:W1:Y:S01]  /*66f0*/  LDC.64 R76, c[0x0][0xca8] ;  /* 0x00032a00ff4c7b82 */ /* 0x000e620000000a00 */
[----:B------:R-:W-:Y:S01]  /*6700*/  UMOV UR54, 0x1 ;  /* 0x0000000100367882 */ /* 0x000fe20000000000 */
[----:B------:R-:W-:Y:S01]  /*6710*/  UMOV UR46, URZ ;  /* 0x000000ff002e7c82 */ /* 0x000fe20008000000 */
[----:B------:R-:W1:Y:S01]  /*6720*/  LDCU UR41, c[0x0][0xf0c] ;  /* 0x0001e180ff2977ac */ /* 0x000e620008000800 */
[----:B------:R-:W1:Y:S01]  /*6730*/  LDCU UR39, c[0x0][0xf30] ;  /* 0x0001e600ff2777ac */ /* 0x000e620008000800 */
[----:B------:R-:W1:Y:S01]  /*6740*/  LDCU.64 UR62, c[0x0][0xc88] ;  /* 0x00019100ff3e77ac */ /* 0x000e620008000a00 */
[----:B------:R-:W1:Y:S01]  /*6750*/  LDCU.64 UR42, c[0x0][0xf28] ;  /* 0x0001e500ff2a77ac */ /* 0x000e620008000a00 */
[----:B------:R-:W1:Y:S01]  /*6760*/  LDCU.128 UR56, c[0x0][0xf10] ;  /* 0x0001e200ff3877ac */ /* 0x000e620008000c00 */
[----:B------:R-:W1:Y:S01]  /*6770*/  LDCU UR55, c[0x0][0x374] ;  /* 0x00006e80ff3777ac */ /* 0x000e620008000800 */
[----:B------:R-:W-:Y:S01]  /*6780*/  UMOV UR53, URZ ;  /* 0x000000ff00357c82 */ /* 0x000fe20008000000 */
[----:B------:R-:W-:Y:S01]  /*6790*/  UMOV UR52, URZ ;  /* 0x000000ff00347c82 */ /* 0x000fe20008000000 */
[----:B--2-4-:R-:W-:-:S07]  /*67a0*/  IMAD.IADD R37, R0, 0x1, R37 ;  /* 0x0000000100257824 */ /* 0x014fce00078e0225 */
.L_x_138:
[C---:B------:R-:W-:Y:S02]  /*67b0*/  LEA R0, R94.reuse, UR47, 0x3 ;  /* 0x0000002f5e007c11 */ /* 0x040fe4000f8e18ff */
[----:B------:R-:W-:Y:S02]  /*67c0*/  SHF.L.U32 R3, R97, 0x1f, RZ ;  /* 0x0000001f61037819 */ /* 0x000fe400000006ff */
[----:B------:R-:W-:Y:S02]  /*67d0*/  LEA R5, R94, UR47, 0x4 ;  /* 0x0000002f5e057c11 */ /* 0x000fe4000f8e20ff */
[----:B------:R-:W2:Y:S02]  /*67e0*/  SYNCS.PHASECHK.TRANS64.TRYWAIT P0, [R0+URZ+0xd0], R3 ;  /* 0x0000d003000075a7 */ /* 0x000ea400080011ff */
[----:B-12---:R-:W-:Y:S05]  /*67f0*/  @!P0 BRA `(.L_x_108) ;  /* 0x0000003400848947 */ /* 0x006fea0003800000 */
.L_x_189:
[----:B------:R-:W-:Y:S01]  /*6800*/  R2UR UR7, R102 ;  /* 0x00000000660772ca */ /* 0x000fe200000e0000 */
[----:B------:R-:W4:Y:S01]  /*6810*/  LDS.128 R4, [R5+0x140] ;  /* 0x0001400005047984 */ /* 0x000f220000000c00 */
[----:B--2---:R-:W-:Y:S01]  /*6820*/  VIADD R0, R0, 0xe0 ;  /* 0x000000e000007836 */ /* 0x004fe20000000000 */
[----:B------:R-:W-:Y:S04]  /*6830*/  UISETP.GE.AND UP0, UPT, UR40, 0x1, UPT ;  /* 0x000000012800788c */ /* 0x000fe8000bf06270 */
[----:B------:R-:W-:Y:S01]  /*6840*/  PRMT R0, RZ, 0x654, R0 ;  /* 0x00000654ff007816 */ /* 0x000fe20000000000 */
[----:B------:R-:W-:Y:S01]  /*6850*/  @!PT LDS RZ, [RZ] ;  /* 0x00000000fffff984 */ /* 0x000fe20000000800 */
[----:B------:R-:W-:Y:S01]  /*6860*/  @!PT LDS RZ, [RZ] ;  /* 0x00000000fffff984 */ /* 0x000fe20000000800 */
[----:B------:R-:W-:Y:S01]  /*6870*/  @!PT LDS RZ, [RZ] ;  /* 0x00000000fffff984 */ /* 0x000fe20000000800 */
[----:B------:R-:W-:Y:S01]  /*6880*/  @!PT LDS RZ, [RZ] ;  /* 0x00000000fffff984 */ /* 0x000fe20000000800 */
[----:B------:R2:W-:Y:S06]  /*6890*/  MEMBAR.ALL.CTA ;  /* 0x0000000000007992 */ /* 0x0005ec0000008000 */
[----:B--2---:R-:W2:Y:S02]  /*68a0*/  FENCE.VIEW.ASYNC.S ;  /* 0x00000000000073c6 */ /* 0x004ea40000000000 */
[----:B--2---:R2:W-:Y:S01]  /*68b0*/  SYNCS.ARRIVE.TRANS64.RED.A1T0 RZ, [R0+URZ], RZ ;  /* 0x000000ff00ff79a7 */ /* 0x0045e200081004ff */
[----:B----4-:R-:W-:Y:S11]  /*68c0*/  LOP3.LUT P0, RZ, R6, 0x1, RZ, 0xc0, !PT ;  /* 0x0000000106ff7812 */ /* 0x010ff6000780c0ff */
[----:B------:R-:W-:Y:S02]  /*68d0*/  @!UPT UIADD3 URZ, UPT, UPT, URZ, URZ, URZ ;  /* 0x000000fffffff290 */ /* 0x000fe4000fffe0ff */
[----:B------:R-:W-:Y:S01]  /*68e0*/  VOTEU.ANY UP1, P0 ;  /* 0x0000000000ff7886 */ /* 0x000fe20000020100 */
[----:B------:R-:W-:Y:S01]  /*68f0*/  PLOP3.LUT P0, PT, PT, PT, UP1, 0x80, 0x8 ;  /* 0x000000000008781c */ /* 0x000fe20003f0f018 */
[----:B------:R-:W-:Y:S06]  /*6900*/  UP2UR UR4, UPR, URZ, 0x2 ;  /* 0x00000002ff047883 */ /* 0x000fec0008000000 */
[----:B------:R-:W-:Y:S06]  /*6910*/  IMAD.U32 R108, RZ, RZ, UR4 ;  /* 0x00000004ff6c7e24 */ /* 0x000fec000f8e00ff */
[----:B------:R-:W-:Y:S02]  /*6920*/  @P0 SHF.R.U32.HI R2, RZ, 0x10, R5 ;  /* 0x00000010ff020819 */ /* 0x000fe40000011605 */
[----:B------:R-:W-:Y:S02]  /*6930*/  @P0 MOV R3, R4 ;  /* 0x0000000400030202 */ /* 0x000fe40000000f00 */
[----:B------:R-:W-:Y:S02]  /*6940*/  @P0 R2UR UR4, R2 ;  /* 0x00000000020402ca */ /* 0x000fe400000e0000 */
[----:B------:R-:W-:Y:S02]  /*6950*/  @P0 LOP3.LUT R4, R5, 0xffff, RZ, 0xc0, !PT ;  /* 0x0000ffff05040812 */ /* 0x000fe400078ec0ff */
[----:B------:R-:W-:Y:S02]  /*6960*/  @P0 R2UR UR6, R3 ;  /* 0x00000000030602ca */ /* 0x000fe400000e0000 */
[----:B------:R-:W-:Y:S07]  /*6970*/  @P0 R2UR UR5, R4 ;  /* 0x00000000040502ca */ /* 0x000fee00000e0000 */
[----:B------:R-:W-:Y:S02]  /*6980*/  @UP1 UMOV UR7, UR4 ;  /* 0x0000000400071c82 */ /* 0x000fe40008000000 */
[----:B------:R-:W-:Y:S02]  /*6990*/  IMAD.U32 R102, RZ, RZ, UR7 ;  /* 0x00000007ff667e24 */ /* 0x000fe4000f8e00ff */
[----:B------:R-:W-:Y:S02]  /*69a0*/  @UP1 UMOV UR38, UR6 ;  /* 0x0000000600261c82 */ /* 0x000fe40008000000 */
[----:B------:R-:W-:Y:S01]  /*69b0*/  @UP1 UMOV UR37, UR5 ;  /* 0x0000000500251c82 */ /* 0x000fe20008000000 */
[----:B--2---:R-:W-:Y:S05]  /*69c0*/  BRA.U !UP0, `(.L_x_109) ;  /* 0x0000000108cc7547 */ /* 0x004fea000b800000 */
[----:B------:R-:W2:Y:S01]  /*69d0*/  LDCU UR12, c[0x0][0xf20] ;  /* 0x0001e400ff0c77ac */ /* 0x000ea20008000800 */
[----:B-1----:R-:W-:Y:S02]  /*69e0*/  UIMAD.WIDE.U32 UR4, UR55, UR59, URZ ;  /* 0x0000003b370472a5 */ /* 0x002fe4000f8e00ff */
[----:B------:R-:W-:Y:S02]  /*69f0*/  UIMAD.WIDE.U32 UR6, UR61, UR56, URZ ;  /* 0x000000383d0672a5 */ /* 0x000fe4000f8e00ff */
[----:B------:R-:W-:Y:S02]  /*6a00*/  UISETP.NE.AND UP0, UPT, UR58, 0x1, UPT ;  /* 0x000000013a00788c */ /* 0x000fe4000bf05270 */
[----:B------:R-:W-:Y:S02]  /*6a10*/  UIMAD.WIDE.U32 UR8, UR37, UR59, URZ ;  /* 0x0000003b250872a5 */ /* 0x000fe4000f8e00ff */
[----:B------:R-:W-:Y:S02]  /*6a20*/  UIMAD.WIDE.U32 UR10, UR38, UR56, URZ ;  /* 0x00000038260a72a5 */ /* 0x000fe4000f8e00ff */
[----:B------:R-:W-:Y:S02]  /*6a30*/  UISETP.NE.AND UP1, UPT, UR41, 0x1, UPT ;  /* 0x000000012900788c */ /* 0x000fe4000bf25270 */
[----:B------:R-:W-:Y:S01]  /*6a40*/  UISETP.NE.AND UP2, UPT, UR40, 0x1, UPT ;  /* 0x000000012800788c */ /* 0x000fe2000bf45270 */
[----:B------:R-:W-:Y:S02]  /*6a50*/  UMOV UR4, UR5 ;  /* 0x0000000500047c82 */ /* 0x000fe40008000000 */
[----:B--2---:R-:W-:Y:S03]  /*6a60*/  USHF.R.U32.HI UR5, URZ, UR12, UR4 ;  /* 0x0000000cff057299 */ /* 0x004fe60008011604 */
[----:B------:R-:W-:Y:S02]  /*6a70*/  UMOV UR4, UR7 ;  /* 0x0000000700047c82 */ /* 0x000fe40008000000 */
[----:B------:R-:W-:Y:S02]  /*6a80*/  USHF.R.U32.HI UR7, URZ, UR57, UR4 ;  /* 0x00000039ff077299 */ /* 0x000fe40008011604 */
[----:B------:R-:W-:Y:S02]  /*6a90*/  USEL UR4, UR55, UR5, !UP0 ;  /* 0x0000000537047287 */ /* 0x000fe4000c000000 */
[----:B------:R-:W-:Y:S01]  /*6aa0*/  USEL UR7, UR61, UR7, !UP1 ;  /* 0x000000073d077287 */ /* 0x000fe2000c800000 */
[----:B------:R-:W-:Y:S01]  /*6ab0*/  UMOV UR5, UR9 ;  /* 0x0000000900057c82 */ /* 0x000fe20008000000 */
[----:B------:R-:W-:Y:S02]  /*6ac0*/  UIMAD.WIDE.U32 UR8, UR4, UR42, URZ ;  /* 0x0000002a040872a5 */ /* 0x000fe4000f8e00ff */
[----:B------:R-:W-:Y:S03]  /*6ad0*/  USHF.R.U32.HI UR6, URZ, UR12, UR5 ;  /* 0x0000000cff067299 */ /* 0x000fe60008011605 */
[----:B------:R-:W-:Y:S01]  /*6ae0*/  UMOV UR5, UR11 ;  /* 0x0000000b00057c82 */ /* 0x000fe20008000000 */
[----:B------:R-:W-:Y:S02]  /*6af0*/  UIMAD.WIDE.U32 UR10, UR7, UR42, URZ ;  /* 0x0000002a070a72a5 */ /* 0x000fe4000f8e00ff */
[----:B------:R-:W-:Y:S02]  /*6b00*/  USHF.R.U32.HI UR12, URZ, UR57, UR5 ;  /* 0x00000039ff0c7299 */ /* 0x000fe40008011605 */
[----:B------:R-:W-:Y:S01]  /*6b10*/  USEL UR6, UR37, UR6, !UP0 ;  /* 0x0000000625067287 */ /* 0x000fe2000c000000 */
[----:B------:R-:W-:Y:S02]  /*6b20*/  UMOV UR5, UR9 ;  /* 0x0000000900057c82 */ /* 0x000fe40008000000 */
[----:B------:R-:W-:Y:S01]  /*6b30*/  UMOV UR10, UR11 ;  /* 0x0000000b000a7c82 */ /* 0x000fe20008000000 */
[----:B------:R-:W-:Y:S02]  /*6b40*/  @UP2 USHF.R.U32.HI UR4, URZ, UR43, UR5 ;  /* 0x0000002bff042299 */ /* 0x000fe40008011605 */
[----:B------:R-:W-:Y:S02]  /*6b50*/  @UP2 USHF.R.U32.HI UR7, URZ, UR43, UR10 ;  /* 0x0000002bff072299 */ /* 0x000fe4000801160a */
[----:B------:R-:W-:Y:S02]  /*6b60*/  UIMAD UR4, UR40, UR4, URZ ;  /* 0x00000004280472a4 */ /* 0x000fe4000f8e02ff */
[----:B------:R-:W-:Y:S02]  /*6b70*/  UIMAD.WIDE.U32 UR10, UR6, UR42, URZ ;  /* 0x0000002a060a72a5 */ /* 0x000fe4000f8e00ff */
[----:B------:R-:W-:Y:S02]  /*6b80*/  USEL UR5, UR38, UR12, !UP1 ;  /* 0x0000000c26057287 */ /* 0x000fe4000c800000 */
[----:B------:R-:W-:Y:S02]  /*6b90*/  UIMAD UR8, UR40, UR7, URZ ;  /* 0x00000007280872a4 */ /* 0x000fe4000f8e02ff */
[----:B------:R-:W-:Y:S03]  /*6ba0*/  UISETP.GE.AND UP0, UPT, UR6, UR4, UPT ;  /* 0x000000040600728c */ /* 0x000fe6000bf06270 */
[----:B------:R-:W-:Y:S01]  /*6bb0*/  UMOV UR4, UR11 ;  /* 0x0000000b00047c82 */ /* 0x000fe20008000000 */
[----:B------:R-:W-:Y:S02]  /*6bc0*/  UISETP.GE.OR UP0, UPT, UR5, UR8, UP0 ;  /* 0x000000080500728c */ /* 0x000fe40008706670 */
[----:B------:R-:W-:Y:S02]  /*6bd0*/  USHF.R.U32.HI UR4, URZ, UR43, UR4 ;  /* 0x0000002bff047299 */ /* 0x000fe40008011604 */
[----:B------:R-:W-:Y:S02]  /*6be0*/  UIMAD.WIDE.U32 UR8, UR5, UR42, URZ ;  /* 0x0000002a050872a5 */ /* 0x000fe4000f8e00ff */
[----:B------:R-:W-:Y:S02]  /*6bf0*/  USEL UR11, UR6, UR4, !UP2 ;  /* 0x00000004060b7287 */ /* 0x000fe4000d000000 */
[----:B------:R-:W-:Y:S02]  /*6c00*/  UIADD3 UR8, UPT, UPT, -UR5, URZ, URZ ;  /* 0x000000ff05087290 */ /* 0x000fe4000fffe1ff */
[----:B------:R-:W-:Y:S01]  /*6c10*/  UIADD3 UR10, UPT, UPT, -UR11, URZ, URZ ;  /* 0x000000ff0b0a7290 */ /* 0x000fe2000fffe1ff */
[----:B------:R-:W-:Y:S01]  /*6c20*/  @!UP0 UMOV UR4, UR9 ;  /* 0x0000000900048c82 */ /* 0x000fe20008000000 */
[----:B------:R-:W-:Y:S02]  /*6c30*/  UIADD3 UR9, UPT, UPT, -UR6, URZ, URZ ;  /* 0x000000ff06097290 */ /* 0x000fe4000fffe1ff */
[----:B------:R-:W-:Y:S02]  /*6c40*/  @!UP0 USHF.R.U32.HI UR4, URZ, UR43, UR4 ;  /* 0x0000002bff048299 */ /* 0x000fe40008011604 */
[----:B------:R-:W-:Y:S02]  /*6c50*/  UIMAD UR10, UR40, UR10, UR6 ;  /* 0x0000000a280a72a4 */ /* 0x000fe4000f8e0206 */
[----:B------:R-:W-:Y:S04]  /*6c60*/  @!UP0 USEL UR4, UR5, UR4, !UP2 ;  /* 0x0000000405048287 */ /* 0x000fe8000d000000 */
[----:B------:R-:W-:Y:S02]  /*6c70*/  @!UP0 UIMAD UR10, UR7, UR10, UR4 ;  /* 0x0000000a070a82a4 */ /* 0x000fe4000f8e0204 */
[----:B------:R-:W-:Y:S02]  /*6c80*/  @!UP0 UIADD3 UR11, UPT, UPT, UR11, -UR4, URZ ;  /* 0x800000040b0b8290 */ /* 0x000fe4000fffe0ff */
[----:B------:R-:W-:Y:S02]  /*6c90*/  UIMAD UR7, UR41, UR8, UR38 ;  /* 0x00000008290772a4 */ /* 0x000fe4000f8e0226 */
[----:B------:R-:W-:Y:S02]  /*6ca0*/  @!UP0 UIMAD UR6, UR11, UR40, UR5 ;  /* 0x000000280b0682a4 */ /* 0x000fe4000f8e0205 */
[----:B------:R-:W-:Y:S01]  /*6cb0*/  UIMAD UR4, UR58, UR9, UR37 ;  /* 0x000000093a0472a4 */ /* 0x000fe2000f8e0225 */
[----:B------:R-:W-:Y:S02]  /*6cc0*/  @!UP0 UMOV UR5, UR10 ;  /* 0x0000000a00058c82 */ /* 0x000fe40008000000 */
[----:B------:R-:W-:Y:S02]  /*6cd0*/  UIMAD UR38, UR5, UR41, UR7 ;  /* 0x00000029052672a4 */ /* 0x000fe4000f8e0207 */
[----:B------:R-:W-:Y:S11]  /*6ce0*/  UIMAD UR37, UR6, UR58, UR4 ;  /* 0x0000003a062572a4 */ /* 0x000ff6000f8e0204 */
[----:B------:R-:W-:Y:S01]  /*6cf0*/  @!UPT UIADD3 URZ, UPT, UPT, URZ, URZ, URZ ;  /* 0x000000fffffff290 */ /* 0x000fe2000fffe0ff */
.L_x_109:
[----:B-1----:R-:W-:Y:S01]  /*6d00*/  UISETP.NE.AND UP0, UPT, UR39, 0x1, UPT ;  /* 0x000000012700788c */ /* 0x002fe2000bf05270 */
[----:B------:R-:W-:Y:S01]  /*6d10*/  R2UR UR11, R103 ;  /* 0x00000000670b72ca */ /* 0x000fe200000e0000 */
[----:B------:R-:W-:Y:S01]  /*6d20*/  USHF.L.U32 UR50, UR26, 0x7, URZ ;  /* 0x000000071a327899 */ /* 0x000fe200080006ff */
[----:B------:R-:W-:Y:S01]  /*6d30*/  IADD3 R94, PT, PT, R94, 0x1, RZ ;  /* 0x000000015e5e7810 */ /* 0x000fe20007ffe0ff */
[----:B------:R-:W-:Y:S07]  /*6d40*/  USHF.L.U32 UR49, UR25, 0x6, URZ ;  /* 0x0000000619317899 */ /* 0x000fee00080006ff */
[----:B------:R-:W1:Y:S01]  /*6d50*/  @!UP0 LDCU.128 UR12, c[0x0][0xf10] ;  /* 0x0001e200ff0c87ac */ /* 0x000e620008000c00 */
[----:B------:R-:W2:Y:S01]  /*6d60*/  @!UP0 LDCU UR5, c[0x0][0xf0c] ;  /* 0x0001e180ff0587ac */ /* 0x000ea20008000800 */
[----:B------:R-:W4:Y:S01]  /*6d70*/  @!UP0 LDCU UR10, c[0x0][0xf20] ;  /* 0x0001e400ff0a87ac */ /* 0x000f220008000800 */
[----:B-1----:R-:W-:Y:S02]  /*6d80*/  UIMAD.WIDE.U32 UR8, UR38, UR12, URZ ;  /* 0x0000000c260872a5 */ /* 0x002fe4000f8e00ff */
[----:B------:R-:W-:Y:S02]  /*6d90*/  UIMAD.WIDE.U32 UR6, UR37, UR15, URZ ;  /* 0x0000000f250672a5 */ /* 0x000fe4000f8e00ff */
[----:B------:R-:W-:Y:S03]  /*6da0*/  @!UP0 UISETP.NE.AND UP1, UPT, UR14, 0x1, UPT ;  /* 0x000000010e00888c */ /* 0x000fe6000bf25270 */
[----:B------:R-:W-:Y:S01]  /*6db0*/  @!UP0 UMOV UR4, UR9 ;  /* 0x0000000900048c82 */ /* 0x000fe20008000000 */
[----:B--2---:R-:W-:Y:S02]  /*6dc0*/  @!UP0 UISETP.NE.AND UP2, UPT, UR5, 0x1, UPT ;  /* 0x000000010500888c */ /* 0x004fe4000bf45270 */
[----:B------:R-:W-:Y:S01]  /*6dd0*/  @!UP0 USHF.R.U32.HI UR4, URZ, UR13, UR4 ;  /* 0x0000000dff048299 */ /* 0x000fe20008011604 */
[----:B------:R-:W-:Y:S02]  /*6de0*/  @!UP0 UMOV UR6, UR7 ;  /* 0x0000000700068c82 */ /* 0x000fe40008000000 */
[----:B----4-:R-:W-:Y:S02]  /*6df0*/  @!UP0 USHF.R.U32.HI UR6, URZ, UR10, UR6 ;  /* 0x0000000aff068299 */ /* 0x010fe40008011606 */
[----:B------:R-:W-:Y:S02]  /*6e00*/  @!UP0 USEL UR7, UR38, UR4, !UP2 ;  /* 0x0000000426078287 */ /* 0x000fe4000d000000 */
[----:B------:R-:W-:Y:S04]  /*6e10*/  @!UP0 USEL UR6, UR37, UR6, !UP1 ;  /* 0x0000000625068287 */ /* 0x000fe8000c800000 */
[----:B------:R-:W-:Y:S02]  /*6e20*/  @!UP0 UIADD3 UR4, UPT, UPT, -UR7, UR6, URZ ;  /* 0x0000000607048290 */ /* 0x000fe4000fffe1ff */
[----:B------:R-:W-:Y:S02]  /*6e30*/  @!UP0 UIADD3 UR6, UPT, UPT, UR7, -UR6, URZ ;  /* 0x8000000607068290 */ /* 0x000fe4000fffe0ff */
[----:B------:R-:W-:Y:S02]  /*6e40*/  @!UP0 UIMAD UR38, UR4, UR5, UR38 ;  /* 0x00000005042682a4 */ /* 0x000fe4000f8e0226 */
[----:B------:R-:W-:Y:S02]  /*6e50*/  @!UP0 UIMAD UR37, UR6, UR14, UR37 ;  /* 0x0000000e062582a4 */ /* 0x000fe4000f8e0225 */
[----:B------:R-:W-:Y:S09]  /*6e60*/  ULOP3.LUT UP0, URZ, UR11, 0x1b0, URZ, 0xc0, !UPT ;  /* 0x000001b00bff7892 */ /* 0x000ff2000f80c0ff */
[----:B------:R-:W-:Y:S05]  /*6e70*/  BRA.U !UP0, `(.L_x_110) ;  /* 0x00000001087c7547 */ /* 0x000fea000b800000 */
[----:B------:R-:W1:Y:S01]  /*6e80*/  LDCU.64 UR8, c[0x4][0x80] ;  /* 0x01001000ff0877ac */ /* 0x000e620008000a00 */
[----:B------:R-:W-:Y:S01]  /*6e90*/  MOV R2, 0x0 ;  /* 0x0000000000027802 */ /* 0x000fe20000000f00 */
[----:B------:R-:W-:Y:S02]  /*6ea0*/  HFMA2 R12, -RZ, RZ, 0, 5.9604644775390625e-08 ;  /* 0x00000001ff0c7431 */ /* 0x000fe400000001ff */
[----:B------:R-:W-:Y:S01]  /*6eb0*/  IMAD.MOV.U32 R8, RZ, RZ, 0x70 ;  /* 0x00000070ff087424 */ /* 0x000fe200078e00ff */
[----:B------:R2:W4:Y:S01]  /*6ec0*/  LDC.64 R14, c[0x4][R2] ;  /* 0x01000000020e7b82 */ /* 0x0005220000000a00 */
[----:B------:R-:W3:Y:S01]  /*6ed0*/  LDCU.64 UR6, c[0x4][0x88] ;  /* 0x01001100ff0677ac */ /* 0x000ee20008000a00 */
[----:B------:R-:W-:Y:S01]  /*6ee0*/  IMAD.MOV.U32 R13, RZ, RZ, RZ ;  /* 0x000000ffff0d7224 */ /* 0x000fe200078e00ff */
[----:B------:R-:W2:Y:S01]  /*6ef0*/  LDCU.64 UR4, c[0x4][0x8] ;  /* 0x01000100ff0477ac */ /* 0x000ea20008000a00 */
[----:B-1----:R-:W-:Y:S01]  /*6f00*/  MOV R5, UR9 ;  /* 0x0000000900057c02 */ /* 0x002fe20008000f00 */
[----:B------:R-:W-:Y:S01]  /*6f10*/  IMAD.U32 R4, RZ, RZ, UR8 ;  /* 0x00000008ff047e24 */ /* 0x000fe2000f8e00ff */
[----:B---3--:R-:W-:Y:S01]  /*6f20*/  MOV R7, UR7 ;  /* 0x0000000700077c02 */ /* 0x008fe20008000f00 */
[----:B------:R-:W-:Y:S01]  /*6f30*/  IMAD.U32 R6, RZ, RZ, UR6 ;  /* 0x00000006ff067e24 */ /* 0x000fe2000f8e00ff */
[----:B--2---:R-:W-:Y:S01]  /*6f40*/  MOV R11, UR5 ;  /* 0x00000005000b7c02 */ /* 0x004fe20008000f00 */
[----:B------:R-:W-:Y:S02]  /*6f50*/  IMAD.U32 R10, RZ, RZ, UR4 ;  /* 0x00000004ff0a7e24 */ /* 0x000fe4000f8e00ff */
[----:B------:R-:W-:Y:S07]  /*6f60*/  LEPC R20, `(.L_x_111) ;  /* 0x000000001014794e */ /* 0x000fee0000000000 */
[----:B----45:R-:W-:Y:S05]  /*6f70*/  CALL.ABS.NOINC R14 ;  /* 0x000000000e007343 */ /* 0x030fea0003c00000 */
.L_x_111:
[----:B------:R-:W1:Y:S01]  /*6f80*/  LDCU.64 UR8, c[0x4][0x80] ;  /* 0x01001000ff0877ac */ /* 0x000e620008000a00 */
[----:B------:R-:W2:Y:S01]  /*6f90*/  LDC.64 R2, c[0x4][R2] ;  /* 0x0100000002027b82 */ /* 0x000ea20000000a00 */
[----:B------:R-:W-:Y:S02]  /*6fa0*/  HFMA2 R12, -RZ, RZ, 0, 5.9604644775390625e-08 ;  /* 0x00000001ff0c7431 */ /* 0x000fe400000001ff */
[----:B------:R-:W-:Y:S02]  /*6fb0*/  IMAD.MOV.U32 R8, RZ, RZ, 0x70 ;  /* 0x00000070ff087424 */ /* 0x000fe400078e00ff */
[----:B------:R-:W-:Y:S01]  /*6fc0*/  IMAD.MOV.U32 R13, RZ, RZ, RZ ;  /* 0x000000ffff0d7224 */ /* 0x000fe200078e00ff */
[----:B------:R-:W3:Y:S01]  /*6fd0*/  LDCU.64 UR6, c[0x4][0x88] ;  /* 0x01001100ff0677ac */ /* 0x000ee20008000a00 */
[----:B------:R-:W4:Y:S01]  /*6fe0*/  LDCU.64 UR4, c[0x4][0x8] ;  /* 0x01000100ff0477ac */ /* 0x000f220008000a00 */
[----:B-1----:R-:W-:Y:S02]  /*6ff0*/  MOV R4, UR8 ;  /* 0x0000000800047c02 */ /* 0x002fe40008000f00 */
[----:B------:R-:W-:Y:S02]  /*7000*/  MOV R5, UR9 ;  /* 0x0000000900057c02 */ /* 0x000fe40008000f00 */
[----:B---3--:R-:W-:Y:S01]  /*7010*/  MOV R7, UR7 ;  /* 0x0000000700077c02 */ /* 0x008fe20008000f00 */
[----:B------:R-:W-:Y:S01]  /*7020*/  IMAD.U32 R6, RZ, RZ, UR6 ;  /* 0x00000006ff067e24 */ /* 0x000fe2000f8e00ff */
[----:B----4-:R-:W-:Y:S01]  /*7030*/  MOV R11, UR5 ;  /* 0x00000005000b7c02 */ /* 0x010fe20008000f00 */
[----:B------:R-:W-:Y:S02]  /*7040*/  IMAD.U32 R10, RZ, RZ, UR4 ;  /* 0x00000004ff0a7e24 */ /* 0x000fe4000f8e00ff */
[----:B------:R-:W-:Y:S07]  /*7050*/  LEPC R20, `(.L_x_110) ;  /* 0x000000001014794e */ /* 0x000fee0000000000 */
[----:B--2---:R-:W-:Y:S05]  /*7060*/  CALL.ABS.NOINC R2 ;  /* 0x0000000002007343 */ /* 0x004fea0003c00000 */
.L_x_110:
[----:B------:R-:W-:Y:S02]  /*7070*/  ISETP.NE.U32.AND P0, PT, RZ, UR62, PT ;  /* 0x0000003eff007c0c */ /* 0x000fe4000bf05070 */
[C---:B------:R-:W-:Y:S02]  /*7080*/  ISETP.NE.U32.AND P1, PT, R82.reuse, RZ, PT ;  /* 0x000000ff5200720c */ /* 0x040fe40003f25070 */
[----:B------:R-:W-:Y:S02]  /*7090*/  ISETP.NE.U32.AND P4, PT, R82, RZ, PT ;  /* 0x000000ff5200720c */ /* 0x000fe40003f85070 */
[----:B------:R-:W-:Y:S02]  /*70a0*/  ISETP.NE.AND.EX P0, PT, RZ, UR63, PT, P0 ;  /* 0x0000003fff007c0c */ /* 0x000fe4000bf05300 */
[C---:B------:R-:W-:Y:S02]  /*70b0*/  ISETP.NE.AND.EX P1, PT, R83.reuse, RZ, PT, P1 ;  /* 0x000000ff5300720c */ /* 0x040fe40003f25310 */
[----:B------:R-:W-:Y:S02]  /*70c0*/  ISETP.NE.AND.EX P4, PT, R83, RZ, P0, P4 ;  /* 0x000000ff5300720c */ /* 0x000fe40000785340 */
[----:B---3--:R-:W-:Y:S02]  /*70d0*/  ISETP.NE.U32.AND P5, PT, R78, RZ, PT ;  /* 0x000000ff4e00720c */ /* 0x008fe40003fa5070 */
[----:B------:R-:W-:Y:S02]  /*70e0*/  ISETP.NE.U32.AND P3, PT, RZ, UR62, PT ;  /* 0x0000003eff007c0c */ /* 0x000fe4000bf65070 */
[----:B------:R-:W-:Y:S02]  /*70f0*/  PLOP3.LUT P2, PT, PT, PT, PT, 0x8, 0x80 ;  /* 0x000000000080781c */ /* 0x000fe40003f4e170 */
[----:B------:R-:W-:Y:S02]  /*7100*/  ISETP.NE.AND.EX P5, PT, R79, RZ, PT, P5 ;  /* 0x000000ff4f00720c */ /* 0x000fe40003fa5350 */
[----:B------:R-:W-:Y:S03]  /*7110*/  ISETP.NE.AND.EX P3, PT, RZ, UR63, PT, P3 ;  /* 0x0000003fff007c0c */ /* 0x000fe6000bf65330 */
[----:B------:R-:W-:Y:S01]  /*7120*/  @!P4 PLOP3.LUT P2, PT, P1, PT, PT, 0x80, 0x8 ;  /* 0x000000000008c81c */ /* 0x000fe20000f4f070 */
[----:B------:R-:W-:Y:S01]  /*7130*/  @!UPT UIADD3 URZ, UPT, UPT, URZ, URZ, URZ ;  /* 0x000000fffffff290 */ /* 0x000fe2000fffe0ff */
[----:B------:R-:W-:Y:S11]  /*7140*/  @!P1 BRA `(.L_x_112) ;  /* 0x0000000000309947 */ /* 0x000ff60003800000 */
[----:B------:R-:W-:Y:S01]  /*7150*/  ISETP.NE.U32.AND P0, PT, R80, RZ, PT ;  /* 0x000000ff5000720c */ /* 0x000fe20003f05070 */
[----:B------:R-:W1:Y:S01]  /*7160*/  LDCU.64 UR4, c[0x0][0x358] ;  /* 0x00006b00ff0477ac */ /* 0x000e620008000a00 */
[----:B------:R-:W-:Y:S02]  /*7170*/  IMAD.MOV.U32 R88, RZ, RZ, 0x1 ;  /* 0x00000001ff587424 */ /* 0x000fe400078e00ff */
[----:B------:R-:W-:Y:S11]  /*7180*/  ISETP.NE.AND.EX P0, PT, R81, RZ, PT, P0 ;  /* 0x000000ff5100720c */ /* 0x000ff60003f05300 */
[----:B------:R-:W-:Y:S02]  /*7190*/  @!UPT UIADD3 URZ, UPT, UPT, URZ, URZ, URZ ;  /* 0x000000fffffff290 */ /* 0x000fe4000fffe0ff */
[----:B------:R-:W2:Y:S01]  /*71a0*/  @P0 LDC.64 R2, c[0x0][0xc88] ;  /* 0x00032200ff020b82 */ /* 0x000ea20000000a00 */
[----:B------:R-:W-:Y:S04]  /*71b0*/  @P0 IMAD R0, R82, UR36, RZ ;  /* 0x0000002452000c24 */ /* 0x000fe8000f8e02ff */
[----:B--2---:R-:W-:Y:S04]  /*71c0*/  @P0 IMAD.WIDE R2, R0, 0x4, R2 ;  /* 0x0000000400020825 */ /* 0x004fe800078e0202 */
[----:B------:R-:W-:Y:S01]  /*71d0*/  HFMA2 R0, -RZ, RZ, 0, 5.9604644775390625e-08 ;  /* 0x00000001ff007431 */ /* 0x000fe200000001ff */
[----:B-1---5:R1:W5:Y:S04]  /*71e0*/  @P0 LDG.E R41, desc[UR4][R2.64] ;  /* 0x0000000402290981 */ /* 0x022368000c1e1900 */
[----:B------:R-:W-:Y:S01]  /*71f0*/  @!P0 PRMT R88, R0, 0x7610, R88 ;  /* 0x0000761000588816 */ /* 0x000fe20000000058 */
[----:B-1----:R-:W2:Y:S06]  /*7200*/  @!P0 LDC R41, c[0x0][0xc80] ;  /* 0x00032000ff298b82 */ /* 0x002eac0000000800 */
.L_x_112:
[----:B------:R-:W-:Y:S05]  /*7210*/  @!P5 BRA `(.L_x_113) ;  /* 0x000000000024d947 */ /* 0x000fea0003800000 */
[----:B------:R-:W-:Y:S01]  /*7220*/  ISETP.NE.U32.AND P0, PT, R76, RZ, PT ;  /* 0x000000ff4c00720c */ /* 0x000fe20003f05070 */
[----:B------:R-:W1:Y:S03]  /*7230*/  LDCU.64 UR4, c[0x0][0x358] ;  /* 0x00006b00ff0477ac */ /* 0x000e660008000a00 */
[----:B------:R-:W-:Y:S11]  /*7240*/  ISETP.NE.AND.EX P0, PT, R77, RZ, PT, P0 ;  /* 0x000000ff4d00720c */ /* 0x000ff60003f05300 */
[----:B------:R-:W-:Y:S02]  /*7250*/  @!UPT UIADD3 URZ, UPT, UPT, URZ, URZ, URZ ;  /* 0x000000fffffff290 */ /* 0x000fe4000fffe0ff */
[----:B------:R-:W3:Y:S01]  /*7260*/  @P0 LDC.64 R2, c[0x0][0xca8] ;  /* 0x00032a00ff020b82 */ /* 0x000ee20000000a00 */
[----:B------:R-:W-:Y:S04]  /*7270*/  @P0 IMAD R0, R78, UR36, RZ ;  /* 0x000000244e000c24 */ /* 0x000fe8000f8e02ff */
[----:B---3--:R-:W-:Y:S05]  /*7280*/  @P0 IMAD.WIDE R2, R0, 0x4, R2 ;  /* 0x0000000400020825 */ /* 0x008fea00078e0202 */
[----:B-1---5:R1:W5:Y:S02]  /*7290*/  @P0 LDG.E R38, desc[UR4][R2.64] ;  /* 0x0000000402260981 */ /* 0x022364000c1e1900 */
[----:B-1----:R-:W3:Y:S02]  /*72a0*/  @!P0 LDC R38, c[0x0][0xca0] ;  /* 0x00032800ff268b82 */ /* 0x002ee40000000800 */
.L_x_113:
[----:B--2--5:R-:W-:Y:S01]  /*72b0*/  FSETP.NEU.AND P0, PT, R41, RZ, PT ;  /* 0x000000ff2900720b */ /* 0x024fe20003f0d000 */
[----:B------:R-:W-:Y:S01]  /*72c0*/  ULOP3.LUT UR4, UR54, 0x1, URZ, 0x3c, !UPT ;  /* 0x0000000136047892 */ /* 0x000fe2000f8e3cff */
[----:B------:R-:W-:Y:S01]  /*72d0*/  SEL R5, RZ, 0xffffffff, P3 ;  /* 0xffffffffff057807 */ /* 0x000fe20001800000 */
[----:B------:R-:W-:Y:S01]  /*72e0*/  IMAD.U32 R111, RZ, RZ, UR46 ;  /* 0x0000002eff6f7e24 */ /* 0x000fe2000f8e00ff */
[----:B------:R-:W-:Y:S01]  /*72f0*/  @!P4 LOP3.LUT P3, RZ, R88, 0xff, RZ, 0xc0, !PT ;  /* 0x000000ff58ffc812 */ /* 0x000fe2000786c0ff */
[----:B------:R-:W-:Y:S01]  /*7300*/  IMAD.SHL.U32 R85, R96, 0x10, RZ ;  /* 0x0000001060557824 */ /* 0x000fe200078e00ff */
[----:B------:R-:W-:Y:S01]  /*7310*/  @!P4 SEL R2, RZ, 0xffffffff, P0 ;  /* 0xffffffffff02c807 */ /* 0x000fe20000000000 */
[----:B------:R-:W-:Y:S01]  /*7320*/  IMAD.U32 R112, RZ, RZ, UR4 ;  /* 0x00000004ff707e24 */ /* 0x000fe2000f8e00ff */
[----:B------:R-:W-:Y:S01]  /*7330*/  LEA R92, R36, UR47, 0x3 ;  /* 0x0000002f245c7c11 */ /* 0x000fe2000f8e18ff */
[----:B------:R-:W-:Y:S01]  /*7340*/  IMAD.SHL.U32 R111, R111, 0x2000, RZ ;  /* 0x000020006f6f7824 */ /* 0x000fe200078e00ff */
[----:B------:R-:W-:Y:S01]  /*7350*/  @P2 SEL R2, R5, R2, !P3 ;  /* 0x0000000205022207 */ /* 0x000fe20005800000 */
[----:B------:R-:W-:Y:S01]  /*7360*/  IMAD.SHL.U32 R84, R95, 0x10, RZ ;  /* 0x000000105f547824 */ /* 0x000fe200078e00ff */
[----:B------:R-:W-:Y:S01]  /*7370*/  SHF.L.U32 R3, R98, 0x1f, RZ ;  /* 0x0000001f62037819 */ /* 0x000fe200000006ff */
[----:B------:R-:W-:Y:S01]  /*7380*/  IMAD.IADD R87, R100, 0x1, R111 ;  /* 0x0000000164577824 */ /* 0x000fe200078e026f */
[----:B------:R-:W-:Y:S01]  /*7390*/  @!P4 LOP3.LUT R2, R2, 0x1, RZ, 0xc0, !PT ;  /* 0x000000010202c812 */ /* 0x000fe200078ec0ff */
[----:B------:R-:W-:Y:S01]  /*73a0*/  BSSY B1, `(.L_x_114) ;  /* 0x0000038000017945 */ /* 0x000fe20003800000 */
[----:B------:R-:W-:Y:S01]  /*73b0*/  IMAD.MOV.U32 R110, RZ, RZ, 0x1 ;  /* 0x00000001ff6e7424 */ /* 0x000fe200078e00ff */
[----:B------:R-:W-:Y:S02]  /*73c0*/  CS2R R74, SRZ ;  /* 0x00000000004a7805 */ /* 0x000fe4000001ff00 */
[----:B------:R-:W-:Y:S01]  /*73d0*/  ISETP.NE.U32.OR P5, PT, R2, 0x1, P4 ;  /* 0x000000010200780c */ /* 0x000fe200027a5470 */
[----:B------:R-:W-:Y:S01]  /*73e0*/  IMAD.U32 R2, RZ, RZ, UR46 ;  /* 0x0000002eff027e24 */ /* 0x000fe2000f8e00ff */
[----:B------:R-:W-:Y:S01]  /*73f0*/  LOP3.LUT P4, R93, R88, 0xff, RZ, 0xc0, !PT ;  /* 0x000000ff585d7812 */ /* 0x000fe2000788c0ff */
[----:B------:R-:W-:Y:S01]  /*7400*/  IMAD.IADD R86, R87, 0x1, R85 ;  /* 0x0000000157567824 */ /* 0x000fe200078e0255 */
[----:B------:R-:W-:Y:S01]  /*7410*/  P2R R109, PR, RZ, 0x20 ;  /* 0x00000020ff6d7803 */ /* 0x000fe20000000000 */
[----:B------:R-:W-:Y:S01]  /*7420*/  IMAD R39, R36, 0x40, R37 ;  /* 0x0000004024277824 */ /* 0x000fe200078e0225 */
[----:B------:R-:W-:Y:S01]  /*7430*/  LEA R0, R2, UR47, 0x3 ;  /* 0x0000002f02007c11 */ /* 0x000fe2000f8e18ff */
[----:B------:R-:W-:Y:S01]  /*7440*/  IMAD.U32 R113, RZ, RZ, UR46 ;  /* 0x0000002eff717e24 */ /* 0x000fe2000f8e00ff */
[----:B------:R-:W-:Y:S02]  /*7450*/  SEL R2, RZ, 0xffffffff, P0 ;  /* 0xffffffffff027807 */ /* 0x000fe40000000000 */
[----:B------:R-:W-:Y:S02]  /*7460*/  CS2R R72, SRZ ;  /* 0x0000000000487805 */ /* 0x000fe4000001ff00 */
[----:B------:R-:W-:Y:S02]  /*7470*/  CS2R R66, SRZ ;  /* 0x0000000000427805 */ /* 0x000fe4000001ff00 */
[----:B------:R-:W-:Y:S02]  /*7480*/  CS2R R64, SRZ ;  /* 0x0000000000407805 */ /* 0x000fe4000001ff00 */
[----:B------:R-:W-:Y:S02]  /*7490*/  @P1 SEL R2, R5, R2, !P4 ;  /* 0x0000000205021207 */ /* 0x000fe40006000000 */
[----:B------:R-:W-:Y:S02]  /*74a0*/  CS2R R58, SRZ ;  /* 0x00000000003a7805 */ /* 0x000fe4000001ff00 */
[----:B------:R-:W-:Y:S02]  /*74b0*/  @P5 SHF.L.U32 R7, R112, 0x1f, RZ ;  /* 0x0000001f70075819 */ /* 0x000fe400000006ff */
[----:B------:R-:W-:Y:S02]  /*74c0*/  CS2R R56, SRZ ;  /* 0x0000000000387805 */ /* 0x000fe4000001ff00 */
[----:B------:R-:W-:Y:S02]  /*74d0*/  LOP3.LUT R2, R2, 0x1, RZ, 0xc0, !PT ;  /* 0x0000000102027812 */ /* 0x000fe400078ec0ff */
[----:B------:R-:W-:Y:S01]  /*74e0*/  CS2R R50, SRZ ;  /* 0x0000000000327805 */ /* 0x000fe2000001ff00 */
[----:B------:R-:W1:Y:S01]  /*74f0*/  @P5 SYNCS.PHASECHK.TRANS64.TRYWAIT P3, [R0+URZ+0x90], R7 ;  /* 0x00009007000055a7 */ /* 0x000e6200080611ff */
[----:B------:R-:W-:Y:S02]  /*7500*/  CS2R R48, SRZ ;  /* 0x0000000000307805 */ /* 0x000fe4000001ff00 */
[----:B------:R-:W-:Y:S01]  /*7510*/  ISETP.NE.U32.AND P0, PT, R2, 0x1, PT ;  /* 0x000000010200780c */ /* 0x000fe20003f05070 */
[----:B------:R-:W-:Y:S02]  /*7520*/  IMAD.IADD R47, R87, 0x1, R84 ;  /* 0x00000001572f7824 */ /* 0x000fe400078e0254 */
[----:B------:R-:W-:Y:S01]  /*7530*/  IMAD.IADD R46, R99, 0x1, R86 ;  /* 0x00000001632e7824 */ /* 0x000fe200078e0256 */
[----:B------:R-:W-:Y:S01]  /*7540*/  P2R R114, PR, RZ, 0x1 ;  /* 0x00000001ff727803 */ /* 0x000fe20000000000 */
[----:B------:R2:W4:Y:S01]  /*7550*/  SYNCS.PHASECHK.TRANS64.TRYWAIT P2, [R92+URZ+0xf0], R3 ;  /* 0x0000f0035c0075a7 */ /* 0x00052200080411ff */
[----:B-1----:R-:W-:Y:S01]  /*7560*/  @P5 SEL R110, RZ, 0x1, !P3 ;  /* 0x00000001ff6e5807 */ /* 0x002fe20005800000 */
[----:B--2---:R-:W-:Y:S06]  /*7570*/  @!P5 BRA `(.L_x_115) ;  /* 0x000000000068d947 */ /* 0x004fec0003800000 */
[----:B------:R-:W-:Y:S01]  /*7580*/  ISETP.NE.AND P0, PT, R110, RZ, PT ;  /* 0x000000ff6e00720c */ /* 0x000fe20003f05270 */
[----:B------:R-:W-:Y:S01]  /*7590*/  BSSY B0, `(.L_x_116) ;  /* 0x000000d000007945 */ /* 0x000fe20003800000 */
[----:B------:R-:W-:Y:S02]  /*75a0*/  CS2R R50, SRZ ;  /* 0x0000000000327805 */ /* 0x000fe4000001ff00 */
[----:B------:R-:W-:Y:S02]  /*75b0*/  CS2R R48, SRZ ;  /* 0x0000000000307805 */ /* 0x000fe4000001ff00 */
[----:B------:R-:W-:Y:S02]  /*75c0*/  CS2R R58, SRZ ;  /* 0x00000000003a7805 */ /* 0x000fe4000001ff00 */
[----:B------:R-:W-:Y:S02]  /*75d0*/  CS2R R56, SRZ ;  /* 0x0000000000387805 */ /* 0x000fe4000001ff00 */
[----:B------:R-:W-:Y:S02]  /*75e0*/  CS2R R66, SRZ ;  /* 0x0000000000427805 */ /* 0x000fe4000001ff00 */
[----:B------:R-:W-:Y:S02]  /*75f0*/  CS2R R64, SRZ ;  /* 0x0000000000407805 */ /* 0x000fe4000001ff00 */
[----:B------:R-:W-:Y:S02]  /*7600*/  CS2R R74, SRZ ;  /* 0x00000000004a7805 */ /* 0x000fe4000001ff00 */
[----:B------:R-:W-:Y:S01]  /*7610*/  CS2R R72, SRZ ;  /* 0x0000000000487805 */ /* 0x000fe2000001ff00 */
[----:B------:R-:W-:Y:S06]  /*7620*/  @P0 BRA `(.L_x_117) ;  /* 0x00000000000c0947 */ /* 0x000fec0003800000 */
[----:B------:R-:W-:Y:S04]  /*7630*/  SHF.L.U32 R5, R112, 0x1f, RZ ;  /* 0x0000001f70057819 */ /* 0x000fe800000006ff */
[----:B------:R-:W1:Y:S02]  /*7640*/  SYNCS.PHASECHK.TRANS64.TRYWAIT P0, [R0+URZ+0x90], R5 ;  /* 0x00009005000075a7 */ /* 0x000e6400080011ff */
[----:B-1----:R-:W-:Y:S05]  /*7650*/  @!P0 BRA `(.L_x_118) ;  /* 0x0000002800008947 */ /* 0x002fea0003800000 */
.L_x_117:
[----:B------:R-:W-:Y:S05]  /*7660*/  BSYNC B0 ;  /* 0x0000000000007941 */ /* 0x000fea0003800000 */
.L_x_116:
[----:B------:R-:W-:Y:S01]  /*7670*/  ISETP.NE.AND P0, PT, R114, RZ, PT ;  /* 0x000000ff7200720c */ /* 0x000fe20003f05270 */
[----:B------:R-:W-:Y:S04]  /*7680*/  UIADD3 UR4, UPT, UPT, UR46, 0x1, URZ ;  /* 0x000000012e047890 */ /* 0x000fe8000fffe0ff */
[----:B------:R-:W-:Y:S04]  /*7690*/  UISETP.NE.AND UP0, UPT, UR4, 0x3, UPT ;  /* 0x000000030400788c */ /* 0x000fe8000bf05270 */
[----:B------:R-:W-:Y:S02]  /*76a0*/  USEL UR5, URZ, 0x1, UP0 ;  /* 0x00000001ff057887 */ /* 0x000fe40008000000 */
[----:B------:R-:W-:Y:S02]  /*76b0*/  USEL UR4, UR4, URZ, UP0 ;  /* 0x000000ff04047287 */ /* 0x000fe40008000000 */
[----:B------:R2:W1:Y:S02]  /*76c0*/  @P0 LDS.128 R48, [R87] ;  /* 0x0000000057300984 */ /* 0x0004640000000c00 */
[----:B------:R-:W-:Y:S02]  /*76d0*/  LOP3.LUT R112, R112, UR5, RZ, 0x3c, !PT ;  /* 0x0000000570707c12 */ /* 0x000fe4000f8e3cff */
[----:B------:R2:W1:Y:S01]  /*76e0*/  @P0 LDS.128 R56, [R86+0x10] ;  /* 0x0000100056380984 */ /* 0x0004620000000c00 */
[----:B------:R-:W-:Y:S03]  /*76f0*/  IMAD.U32 R113, RZ, RZ, UR4 ;  /* 0x00000004ff717e24 */ /* 0x000fe6000f8e00ff */
[----:B------:R2:W1:Y:S04]  /*7700*/  @P0 LDS.128 R64, [R47+0x20] ;  /* 0x000020002f400984 */ /* 0x0004680000000c00 */
[----:B------:R2:W1:Y:S02]  /*7710*/  @P0 LDS.128 R72, [R46+0x10] ;  /* 0x000010002e480984 */ /* 0x0004640000000c00 */
.L_x_115:
[----:B------:R-:W-:Y:S05]  /*7720*/  BSYNC B1 ;  /* 0x0000000000017941 */ /* 0x000fea0003800000 */
.L_x_114:
[----:B-1----:R-:W-:Y:S04]  /*7730*/  SHF.R.U32.HI R0, RZ, 0x15, R39 ;  /* 0x00000015ff007819 */ /* 0x002fe80000011627 */
[----:B------:R-:W-:Y:S01]  /*7740*/  LOP3.LUT P0, RZ, R0, 0x3, R89, 0x48, !PT ;  /* 0x0000000300ff7812 */ /* 0x000fe20007804859 */
[----:B------:R-:W-:Y:S01]  /*7750*/  @!UPT UIADD3 URZ, UPT, UPT, URZ, URZ, URZ ;  /* 0x000000fffffff290 */ /* 0x000fe2000fffe0ff */
[----:B----4-:R-:W-:Y:S11]  /*7760*/  @P2 BRA `(.L_x_119) ;  /* 0x0000000000082947 */ /* 0x010ff60003800000 */
[----:B------:R-:W1:Y:S02]  /*7770*/  SYNCS.PHASECHK.TRANS64.TRYWAIT P1, [R92+URZ+0xf0], R3 ;  /* 0x0000f0035c0075a7 */ /* 0x000e6400080211ff */
[----:B-1----:R-:W-:Y:S05]  /*7780*/  @!P1 BRA `(.L_x_120) ;  /* 0x0000002400c89947 */ /* 0x002fea0003800000 */
.L_x_119:
[----:B------:R-:W-:Y:S05]  /*7790*/  @!P0 BRA `(.L_x_121) ;  /* 0x0000000000408947 */ /* 0x000fea0003800000 */
[----:B------:R-:W4:Y:S01]  /*77a0*/  LDCU.64 UR8, c[0x4][0x70] ;  /* 0x01000e00ff0877ac */ /* 0x000f220008000a00 */
[----:B-1----:R-:W-:Y:S01]  /*77b0*/  MOV R3, 0x0 ;  /* 0x0000000000037802 */ /* 0x002fe20000000f00 */
[----:B------:R-:W-:Y:S02]  /*77c0*/  HFMA2 R12, -RZ, RZ, 0, 5.9604644775390625e-08 ;  /* 0x00000001ff0c7431 */ /* 0x000fe400000001ff */
[----:B------:R-:W-:Y:S02]  /*77d0*/  IMAD.MOV.U32 R8, RZ, RZ, 0x192 ;  /* 0x00000192ff087424 */ /* 0x000fe400078e00ff */
[----:B------:R-:W-:Y:S01]  /*77e0*/  IMAD.MOV.U32 R13, RZ, RZ, RZ ;  /* 0x000000ffff0d7224 */ /* 0x000fe200078e00ff */
[----:B------:R-:W1:Y:S01]  /*77f0*/  LDCU.64 UR6, c[0x4][0x78] ;  /* 0x01000f00ff0677ac */ /* 0x000e620008000a00 */
[----:B------:R-:W2:Y:S01]  /*7800*/  LDC.64 R2, c[0x4][R3] ;  /* 0x0100000003027b82 */ /* 0x000ea20000000a00 */
[----:B------:R-:W5:Y:S01]  /*7810*/  LDCU.64 UR4, c[0x4][0x10] ;  /* 0x01000200ff0477ac */ /* 0x000f620008000a00 */
[----:B----4-:R-:W-:Y:S01]  /*7820*/  MOV R5, UR9 ;  /* 0x0000000900057c02 */ /* 0x010fe20008000f00 */
[----:B------:R-:W-:Y:S01]  /*7830*/  IMAD.U32 R4, RZ, RZ, UR8 ;  /* 0x00000008ff047e24 */ /* 0x000fe2000f8e00ff */
[----:B-1----:R-:W-:Y:S01]  /*7840*/  MOV R7, UR7 ;  /* 0x0000000700077c02 */ /* 0x002fe20008000f00 */
[----:B------:R-:W-:Y:S01]  /*7850*/  IMAD.U32 R6, RZ, RZ, UR6 ;  /* 0x00000006ff067e24 */ /* 0x000fe2000f8e00ff */
[----:B-----5:R-:W-:Y:S01]  /*7860*/  MOV R11, UR5 ;  /* 0x00000005000b7c02 */ /* 0x020fe20008000f00 */
[----:B------:R-:W-:Y:S02]  /*7870*/  IMAD.U32 R10, RZ, RZ, UR4 ;  /* 0x00000004ff0a7e24 */ /* 0x000fe4000f8e00ff */
[----:B------:R-:W-:Y:S07]  /*7880*/  LEPC R20, `(.L_x_121) ;  /* 0x000000001014794e */ /* 0x000fee0000000000 */
[----:B--23--:R-:W-:Y:S05]  /*7890*/  CALL.ABS.NOINC R2 ;  /* 0x0000000002007343 */ /* 0x00cfea0003c00000 */
.L_x_121:
[C---:B------:R-:W-:Y:S01]  /*78a0*/  SHF.L.U32 R40, R48.reuse, 0x10, RZ ;  /* 0x0000001030287819 */ /* 0x040fe200000006ff */
[----:B------:R-:W-:Y:S05]  /*78b0*/  WARPSYNC.ALL ;  /* 0x0000000000007948 */ /* 0x000fea0003800000 */
[----:B------:R-:W-:Y:S01]  /*78c0*/  R2UR UR4, R39 ;  /* 0x00000000270472ca */ /* 0x000fe200000e0000 */
[----:B------:R-:W-:Y:S01]  /*78d0*/  BSSY.RECONVERGENT B0, `(.L_x_122) ;  /* 0x0000087000007945 */ /* 0x000fe20003800200 */
[----:B------:R-:W-:Y:S02]  /*78e0*/  LOP3.LUT R43, R48, 0xffff0000, RZ, 0xc0, !PT ;  /* 0xffff0000302b7812 */ /* 0x000fe400078ec0ff */
[----:B------:R-:W-:Y:S02]  /*78f0*/  SHF.L.U32 R42, R49, 0x10, RZ ;  /* 0x00000010312a7819 */ /* 0x000fe400000006ff */
[----:B------:R-:W-:Y:S02]  /*7900*/  SHF.L.U32 R45, R51, 0x10, RZ ;  /* 0x00000010332d7819 */ /* 0x000fe400000006ff */
[----:B------:R-:W-:Y:S02]  /*7910*/  LOP3.LUT R44, R75, 0xffff0000, RZ, 0xc0, !PT ;  /* 0xffff00004b2c7812 */ /* 0x000fe400078ec0ff */
[----:B------:R-:W-:Y:S03]  /*7920*/  ISETP.NE.AND P0, PT, R101, RZ, PT ;  /* 0x000000ff6500720c */ /* 0x000fe60003f05270 */
[----:B------:R-:W3:Y:S02]  /*7930*/  LDTM.x32 R4, tmem[UR4] ;  /* 0x00000004000479ee */ /* 0x000ee400082c0000 */
[C---:B---3--:R-:W-:Y:S01]  /*7940*/  FMUL R0, R38.reuse, R4 ;  /* 0x0000000426007220 */ /* 0x048fe20000400000 */
[C---:B------:R-:W-:Y:S01]  /*7950*/  FMUL R2, R38.reuse, R5 ;  /* 0x0000000526027220 */ /* 0x040fe20000400000 */
[C---:B-1----:R-:W-:Y:S01]  /*7960*/  FMUL R3, R38.reuse, R6 ;  /* 0x0000000626037220 */ /* 0x042fe20000400000 */
[----:B------:R-:W-:Y:S01]  /*7970*/  FMUL R7, R38, R7 ;  /* 0x0000000726077220 */ /* 0x000fe20000400000 */
[----:B------:R-:W-:Y:S01]  /*7980*/  FFMA R0, R41, R40, R0 ;  /* 0x0000002829007223 */ /* 0x000fe20000000000 */
[----:B------:R-:W-:Y:S01]  /*7990*/  LOP3.LUT R40, R49, 0xffff0000, RZ, 0xc0, !PT ;  /* 0xffff000031287812 */ /* 0x000fe200078ec0ff */
[C---:B------:R-:W-:Y:S01]  /*79a0*/  FFMA R2, R41.reuse, R43, R2 ;  /* 0x0000002b29027223 */ /* 0x040fe20000000002 */
[C---:B------:R-:W-:Y:S01]  /*79b0*/  SHF.L.U32 R43, R50.reuse, 0x10, RZ ;  /* 0x00000010322b7819 */ /* 0x040fe200000006ff */
[C---:B------:R-:W-:Y:S01]  /*79c0*/  FFMA R3, R41.reuse, R42, R3 ;  /* 0x0000002a29037223 */ /* 0x040fe20000000003 */
[----:B------:R-:W-:Y:S01]  /*79d0*/  LOP3.LUT R42, R50, 0xffff0000, RZ, 0xc0, !PT ;  /* 0xffff0000322a7812 */ /* 0x000fe200078ec0ff */
[----:B------:R-:W-:Y:S01]  /*79e0*/  FMUL R4, R38, R8 ;  /* 0x0000000826047220 */ /* 0x000fe20000400000 */
[----:B------:R-:W-:Y:S01]  /*79f0*/  F2FP.BF16.F32.PACK_AB R52, R2, R0 ;  /* 0x000000000234723e */ /* 0x000fe200000010ff */
[----:B------:R-:W-:Y:S01]  /*7a00*/  FFMA R7, R41, R40, R7 ;  /* 0x0000002829077223 */ /* 0x000fe20000000007 */
[----:B------:R-:W-:Y:S01]  /*7a10*/  LOP3.LUT R40, R51, 0xffff0000, RZ, 0xc0, !PT ;  /* 0xffff000033287812 */ /* 0x000fe200078ec0ff */
[C---:B------:R-:W-:Y:S01]  /*7a20*/  FMUL R5, R38.reuse, R9 ;  /* 0x0000000926057220 */ /* 0x040fe20000400000 */
[C---:B------:R-:W-:Y:S01]  /*7a30*/  FMUL R6, R38.reuse, R10 ;  /* 0x0000000a26067220 */ /* 0x040fe20000400000 */
[----:B------:R-:W-:Y:S01]  /*7a40*/  FMUL R11, R38, R11 ;  /* 0x0000000b260b7220 */ /* 0x000fe20000400000 */
[----:B------:R-:W-:Y:S01]  /*7a50*/  F2FP.BF16.F32.PACK_AB R53, R7, R3 ;  /* 0x000000030735723e */ /* 0x000fe200000010ff */
[C---:B------:R-:W-:Y:S01]  /*7a60*/  FFMA R4, R41.reuse, R43, R4 ;  /* 0x0000002b29047223 */ /* 0x040fe20000000004 */
[C---:B------:R-:W-:Y:S01]  /*7a70*/  SHF.L.U32 R43, R56.reuse, 0x10, RZ ;  /* 0x00000010382b7819 */ /* 0x040fe200000006ff */
[----:B------:R-:W-:Y:S01]  /*7a80*/  FFMA R5, R41, R42, R5 ;  /* 0x0000002a29057223 */ /* 0x000fe20000000005 */
[----:B------:R-:W-:Y:S01]  /*7a90*/  LOP3.LUT R42, R57, 0xffff0000, RZ, 0xc0, !PT ;  /* 0xffff0000392a7812 */ /* 0x000fe200078ec0ff */
[----:B------:R-:W-:Y:S01]  /*7aa0*/  FFMA R6, R41, R45, R6 ;  /* 0x0000002d29067223 */ /* 0x000fe20000000006 */
[----:B------:R-:W-:Y:S01]  /*7ab0*/  SHF.L.U32 R45, R57, 0x10, RZ ;  /* 0x00000010392d7819 */ /* 0x000fe200000006ff */
[----:B------:R-:W-:Y:S01]  /*7ac0*/  FFMA R11, R41, R40, R11 ;  /* 0x00000028290b7223 */ /* 0x000fe2000000000b */
[----:B------:R-:W-:Y:S01]  /*7ad0*/  LOP3.LUT R40, R56, 0xffff0000, RZ, 0xc0, !PT ;  /* 0xffff000038287812 */ /* 0x000fe200078ec0ff */
[C---:B------:R-:W-:Y:S01]  /*7ae0*/  FMUL R8, R38.reuse, R12 ;  /* 0x0000000c26087220 */ /* 0x040fe20000400000 */
[----:B------:R-:W-:Y:S01]  /*7af0*/  F2FP.BF16.F32.PACK_AB R54, R5, R4 ;  /* 0x000000040536723e */ /* 0x000fe200000010ff */
[C---:B------:R-:W-:Y:S01]  /*7b00*/  FMUL R9, R38.reuse, R13 ;  /* 0x0000000d26097220 */ /* 0x040fe20000400000 */
[----:B------:R-:W-:Y:S01]  /*7b10*/  F2FP.BF16.F32.PACK_AB R55, R11, R6 ;  /* 0x000000060b37723e */ /* 0x000fe200000010ff */
[C---:B------:R-:W-:Y:S01]  /*7b20*/  FMUL R10, R38.reuse, R14 ;  /* 0x0000000e260a7220 */ /* 0x040fe20000400000 */
[----:B------:R-:W-:Y:S01]  /*7b30*/  FMUL R15, R38, R15 ;  /* 0x0000000f260f7220 */ /* 0x000fe20000400000 */
[----:B------:R-:W-:Y:S01]  /*7b40*/  FFMA R8, R41, R43, R8 ;  /* 0x0000002b29087223 */ /* 0x000fe20000000008 */
[----:B------:R-:W-:Y:S01]  /*7b50*/  SHF.L.U32 R43, R59, 0x10, RZ ;  /* 0x000000103b2b7819 */ /* 0x000fe200000006ff */
[C---:B------:R-:W-:Y:S01]  /*7b60*/  FFMA R9, R41.reuse, R40, R9 ;  /* 0x0000002829097223 */ /* 0x040fe20000000009 */
[C---:B------:R-:W-:Y:S01]  /*7b70*/  SHF.L.U32 R40, R58.reuse, 0x10, RZ ;  /* 0x000000103a287819 */ /* 0x040fe200000006ff */
        /* <DEDUP_REMOVED lines=8> */
[----:B------:R-:W-:Y:S01]  /*7c00*/  FMUL R14, R38, R18 ;  /* 0x00000012260e7220 */ /* 0x000fe20000400000 */
[----:B------:R-:W-:Y:S01]  /*7c10*/  FFMA R12, R41, R40, R12 ;  /* 0x00000028290c7223 */ /* 0x000fe2000000000c */
[----:B------:R-:W-:Y:S01]  /*7c20*/  LOP3.LUT R40, R59, 0xffff0000, RZ, 0xc0, !PT ;  /* 0xffff00003b287812 */ /* 0x000fe200078ec0ff */
[C---:B------:R-:W-:Y:S01]  /*7c30*/  FFMA R13, R41.reuse, R42, R13 ;  /* 0x0000002a290d7223 */ /* 0x040fe2000000000d */
[----:B------:R-:W-:Y:S01]  /*7c40*/  LOP3.LUT R42, R64, 0xffff0000, RZ, 0xc0, !PT ;  /* 0xffff0000402a7812 */ /* 0x000fe200078ec0ff */
[----:B------:R-:W-:Y:S01]  /*7c50*/  FMUL R19, R38, R19 ;  /* 0x0000001326137220 */ /* 0x000fe20000400000 */
[----:B------:R-:W-:Y:S01]  /*7c60*/  FFMA R14, R41, R43, R14 ;  /* 0x0000002b290e7223 */ /* 0x000fe2000000000e */
[----:B------:R-:W-:Y:S01]  /*7c70*/  SHF.L.U32 R43, R64, 0x10, RZ ;  /* 0x00000010402b7819 */ /* 0x000fe200000006ff */
[----:B------:R1:W-:Y:S01]  /*7c80*/  STS.128 [R87], R52 ;  /* 0x0000003457007388 */ /* 0x0003e20000000c00 */
[----:B------:R-:W-:Y:S01]  /*7c90*/  F2FP.BF16.F32.PACK_AB R62, R13, R12 ;  /* 0x0000000c0d3e723e */ /* 0x000fe200000010ff */
[C---:B------:R-:W-:Y:S01]  /*7ca0*/  FMUL R16, R38.reuse, R20 ;  /* 0x0000001426107220 */ /* 0x040fe20000400000 */
        /* <DEDUP_REMOVED lines=8> */
[C---:B------:R-:W-:Y:S01]  /*7d30*/  FFMA R17, R41.reuse, R42, R17 ;  /* 0x0000002a29117223 */ /* 0x040fe20000000011 */
[----:B------:R-:W-:Y:S01]  /*7d40*/  FFMA R18, R41, R45, R18 ;  /* 0x0000002d29127223 */ /* 0x000fe20000000012 */
[----:B------:R1:W-:Y:S01]  /*7d50*/  STS.128 [R86+0x10], R60 ;  /* 0x0000103c56007388 */ /* 0x0003e20000000c00 */
[----:B------:R-:W-:Y:S01]  /*7d60*/  SHF.L.U32 R45, R67, 0x10, RZ ;  /* 0x00000010432d7819 */ /* 0x000fe200000006ff */
[----:B------:R-:W-:Y:S01]  /*7d70*/  FFMA R23, R41, R40, R23 ;  /* 0x0000002829177223 */ /* 0x000fe20000000017 */
[----:B------:R-:W-:Y:S01]  /*7d80*/  LOP3.LUT R40, R66, 0xffff0000, RZ, 0xc0, !PT ;  /* 0xffff000042287812 */ /* 0x000fe200078ec0ff */
[C---:B------:R-:W-:Y:S01]  /*7d90*/  FMUL R20, R38.reuse, R24 ;  /* 0x0000001826147220 */ /* 0x040fe20000400000 */
[----:B------:R-:W-:Y:S01]  /*7da0*/  LOP3.LUT R42, R67, 0xffff0000, RZ, 0xc0, !PT ;  /* 0xffff0000432a7812 */ /* 0x000fe200078ec0ff */
[C---:B------:R-:W-:Y:S01]  /*7db0*/  FMUL R21, R38.reuse, R25 ;  /* 0x0000001926157220 */ /* 0x040fe20000400000 */
[----:B------:R-:W-:Y:S01]  /*7dc0*/  F2FP.BF16.F32.PACK_AB R68, R17, R16 ;  /* 0x000000101144723e */ /* 0x000fe200000010ff */
[C---:B------:R-:W-:Y:S01]  /*7dd0*/  FMUL R22, R38.reuse, R26 ;  /* 0x0000001a26167220 */ /* 0x040fe20000400000 */
[----:B------:R-:W-:Y:S01]  /*7de0*/  FMUL R27, R38, R27 ;  /* 0x0000001b261b7220 */ /* 0x000fe20000400000 */
[C---:B------:R-:W-:Y:S01]  /*7df0*/  FFMA R20, R41.reuse, R43, R20 ;  /* 0x0000002b29147223 */ /* 0x040fe20000000014 */
[C---:B------:R-:W-:Y:S01]  /*7e00*/  FFMA R21, R41.reuse, R40, R21 ;  /* 0x0000002829157223 */ /* 0x040fe20000000015 */
[C---:B------:R-:W-:Y:S01]  /*7e10*/  FFMA R22, R41.reuse, R45, R22 ;  /* 0x0000002d29167223 */ /* 0x040fe20000000016 */
[----:B------:R-:W-:Y:S01]  /*7e20*/  FFMA R27, R41, R42, R27 ;  /* 0x0000002a291b7223 */ /* 0x000fe2000000001b */
[----:B------:R-:W-:Y:S01]  /*7e30*/  SHF.L.U32 R40, R72, 0x10, RZ ;  /* 0x0000001048287819 */ /* 0x000fe200000006ff */
[----:B------:R-:W-:Y:S01]  /*7e40*/  FMUL R24, R38, R28 ;  /* 0x0000001c26187220 */ /* 0x000fe20000400000 */
[----:B------:R-:W-:Y:S01]  /*7e50*/  LOP3.LUT R42, R72, 0xffff0000, RZ, 0xc0, !PT ;  /* 0xffff0000482a7812 */ /* 0x000fe200078ec0ff */
[C---:B------:R-:W-:Y:S01]  /*7e60*/  FMUL R25, R38.reuse, R29 ;  /* 0x0000001d26197220 */ /* 0x040fe20000400000 */
[----:B------:R-:W-:Y:S01]  /*7e70*/  SHF.L.U32 R43, R73, 0x10, RZ ;  /* 0x00000010492b7819 */ /* 0x000fe200000006ff */
[C---:B------:R-:W-:Y:S01]  /*7e80*/  FMUL R26, R38.reuse, R30 ;  /* 0x0000001e261a7220 */ /* 0x040fe20000400000 */
[C---:B------:R-:W-:Y:S01]  /*7e90*/  FFMA R24, R41.reuse, R40, R24 ;  /* 0x0000002829187223 */ /* 0x040fe20000000018 */
[----:B------:R-:W-:Y:S01]  /*7ea0*/  FFMA R25, R41, R42, R25 ;  /* 0x0000002a29197223 */ /* 0x000fe20000000019 */
[----:B------:R-:W-:Y:S01]  /*7eb0*/  LOP3.LUT R40, R73, 0xffff0000, RZ, 0xc0, !PT ;  /* 0xffff000049287812 */ /* 0x000fe200078ec0ff */
[----:B------:R-:W-:Y:S01]  /*7ec0*/  FFMA R26, R41, R43, R26 ;  /* 0x0000002b291a7223 */ /* 0x000fe2000000001a */
[----:B------:R-:W-:Y:S01]  /*7ed0*/  FMUL R31, R38, R31 ;  /* 0x0000001f261f7220 */ /* 0x000fe20000400000 */
[----:B------:R-:W-:Y:S01]  /*7ee0*/  SHF.L.U32 R43, R74, 0x10, RZ ;  /* 0x000000104a2b7819 */ /* 0x000fe200000006ff */
[----:B------:R-:W-:Y:S01]  /*7ef0*/  FMUL R28, R38, R32 ;  /* 0x00000020261c7220 */ /* 0x000fe20000400000 */
[----:B------:R-:W-:Y:S01]  /*7f00*/  LOP3.LUT R42, R74, 0xffff0000, RZ, 0xc0, !PT ;  /* 0xffff00004a2a7812 */ /* 0x000fe200078ec0ff */
[C---:B------:R-:W-:Y:S01]  /*7f10*/  FMUL R29, R38.reuse, R33 ;  /* 0x00000021261d7220 */ /* 0x040fe20000400000 */
[----:B------:R-:W-:Y:S01]  /*7f20*/  SHF.L.U32 R45, R75, 0x10, RZ ;  /* 0x000000104b2d7819 */ /* 0x000fe200000006ff */
[C---:B------:R-:W-:Y:S01]  /*7f30*/  FMUL R30, R38.reuse, R34 ;  /* 0x00000022261e7220 */ /* 0x040fe20000400000 */
[----:B------:R-:W-:Y:S01]  /*7f40*/  FFMA R31, R41, R40, R31 ;  /* 0x00000028291f7223 */ /* 0x000fe2000000001f */
[----:B------:R-:W-:Y:S01]  /*7f50*/  FMUL R35, R38, R35 ;  /* 0x0000002326237220 */ /* 0x000fe20000400000 */
[----:B------:R-:W-:Y:S01]  /*7f60*/  F2FP.BF16.F32.PACK_AB R69, R23, R18 ;  /* 0x000000121745723e */ /* 0x000fe200000010ff */
[----:B------:R-:W-:Y:S01]  /*7f70*/  FFMA R28, R41, R43, R28 ;  /* 0x0000002b291c7223 */ /* 0x000fe2000000001c */
[----:B------:R-:W-:Y:S01]  /*7f80*/  F2FP.BF16.F32.PACK_AB R70, R21, R20 ;  /* 0x000000141546723e */ /* 0x000fe200000010ff */
[----:B------:R-:W-:Y:S01]  /*7f90*/  FFMA R29, R41, R42, R29 ;  /* 0x0000002a291d7223 */ /* 0x000fe2000000001d */
[----:B------:R-:W-:Y:S01]  /*7fa0*/  F2FP.BF16.F32.PACK_AB R71, R27, R22 ;  /* 0x000000161b47723e */ /* 0x000fe200000010ff */
[C---:B------:R-:W-:Y:S01]  /*7fb0*/  FFMA R30, R41.reuse, R45, R30 ;  /* 0x0000002d291e7223 */ /* 0x040fe2000000001e */
[----:B------:R-:W-:Y:S01]  /*7fc0*/  FFMA R35, R41, R44, R35 ;  /* 0x0000002c29237223 */ /* 0x000fe20000000023 */
[----:B------:R-:W-:Y:S02]  /*7fd0*/  F2FP.BF16.F32.PACK_AB R104, R25, R24 ;  /* 0x000000181968723e */ /* 0x000fe400000010ff */
[----:B------:R1:W-:Y:S01]  /*7fe0*/  STS.128 [R47+0x20], R68 ;  /* 0x000020442f007388 */ /* 0x0003e20000000c00 */
[----:B------:R-:W-:Y:S02]  /*7ff0*/  F2FP.BF16.F32.PACK_AB R105, R31, R26 ;  /* 0x0000001a1f69723e */ /* 0x000fe400000010ff */
[----:B------:R-:W-:Y:S02]  /*8000*/  F2FP.BF16.F32.PACK_AB R106, R29, R28 ;  /* 0x0000001c1d6a723e */ /* 0x000fe400000010ff */
[----:B------:R-:W-:Y:S05]  /*8010*/  F2FP.BF16.F32.PACK_AB R107, R35, R30 ;  /* 0x0000001e236b723e */ /* 0x000fea00000010ff */
[----:B------:R1:W-:Y:S01]  /*8020*/  STS.128 [R46+0x10], R104 ;  /* 0x000010682e007388 */ /* 0x0003e20000000c00 */
[----:B------:R-:W-:Y:S01]  /*8030*/  @!PT LDS RZ, [RZ] ;  /* 0x00000000fffff984 */ /* 0x000fe20000000800 */
[----:B------:R-:W-:Y:S01]  /*8040*/  @!PT LDS RZ, [RZ] ;  /* 0x00000000fffff984 */ /* 0x000fe20000000800 */
[----:B------:R-:W-:Y:S01]  /*8050*/  @!PT LDS RZ, [RZ] ;  /* 0x00000000fffff984 */ /* 0x000fe20000000800 */
[----:B------:R-:W-:Y:S01]  /*8060*/  @!PT LDS RZ, [RZ] ;  /* 0x00000000fffff984 */ /* 0x000fe20000000800 */
[----:B------:R3:W-:Y:S07]  /*8070*/  MEMBAR.ALL.CTA ;  /* 0x0000000000007992 */ /* 0x0007ee0000008000 */
[----:B---3--:R-:W3:Y:S02]  /*8080*/  FENCE.VIEW.ASYNC.S ;  /* 0x00000000000073c6 */ /* 0x008ee40000000000 */
[----:B---3--:R-:W-:Y:S06]  /*8090*/  BAR.SYNC.DEFER_BLOCKING 0x1, 0x80 ;  /* 0x0042000000007b1d */ /* 0x008fec0000010000 */
[----:B------:R-:W-:Y:S05]  /*80a0*/  @P0 BRA `(.L_x_123) ;  /* 0x0000000000240947 */ /* 0x000fea0003800000 */
[----:B------:R-:W3:Y:S01]  /*80b0*/  LDCU.64 UR6, c[0x0][0x348] ;  /* 0x00006900ff0677ac */ /* 0x000ee20008000a00 */
[----:B------:R-:W-:Y:S01]  /*80c0*/  R2UR UR5, R111 ;  /* 0x000000006f0572ca */ /* 0x000fe200000e0000 */
[----:B------:R-:W-:Y:S11]  /*80d0*/  UMOV UR51, UR36 ;  /* 0x0000002400337c82 */ /* 0x000ff60008000000 */
[----:B------:R-:W-:Y:S01]  /*80e0*/  @!UPT UIADD3 URZ, UPT, UPT, URZ, URZ, URZ ;  /* 0x000000fffffff290 */ /* 0x000fe2000fffe0ff */
[----:B------:R-:W-:Y:S02]  /*80f0*/  UIADD3 UR48, UPT, UPT, UR47, 0x200, UR5 ;  /* 0x000002002f307890 */ /* 0x000fe4000fffe005 */
[----:B---3--:R-:W-:Y:S04]  /*8100*/  UIADD3 UR4, UP0, UPT, UR6, 0xa80, URZ ;  /* 0x00000a8006047890 */ /* 0x008fe8000ff1e0ff */
[----:B------:R-:W-:Y:S09]  /*8110*/  UIADD3.X UR5, UPT, UPT, URZ, UR7, URZ, UP0, !UPT ;  /* 0x00000007ff057290 */ /* 0x000ff200087fe4ff */
[----:B------:R3:W-:Y:S02]  /*8120*/  UTMASTG.3D [UR48], [UR4] ;  /* 0x00000030040073b5 */ /* 0x0007e40008010000 */
[----:B---3--:R0:W-:Y:S02]  /*8130*/  UTMACMDFLUSH ;  /* 0x00000000000079b7 */ /* 0x0081e40000000000 */
.L_x_123:
[----:B------:R-:W-:Y:S05]  /*8140*/  BSYNC.RECONVERGENT B0 ;  /* 0x0000000000007941 */ /* 0x000fea0003800200 */
.L_x_122:
[----:B------:R-:W-:Y:S01]  /*8150*/  UIADD3 UR44, UPT, UPT, UR46, 0x1, URZ ;  /* 0x000000012e2c7890 */ /* 0x000fe2000fffe0ff */
[----:B------:R-:W-:Y:S03]  /*8160*/  BSSY.RECONVERGENT B0, `(.L_x_124) ;  /* 0x0000005000007945 */ /* 0x000fe60003800200 */
[----:B------:R-:W-:Y:S04]  /*8170*/  UISETP.NE.AND UP0, UPT, UR44, 0x3, UPT ;  /* 0x000000032c00788c */ /* 0x000fe8000bf05270 */
[----:B------:R-:W-:Y:S01]  /*8180*/  USEL UR45, UR44, URZ, UP0 ;  /* 0x000000ff2c2d7287 */ /* 0x000fe20008000000 */
[----:B------:R-:W-:Y:S11]  /*8190*/  @P0 BRA `(.L_x_125) ;  /* 0x0000000000040947 */ /* 0x000ff60003800000 */
[----:B------:R-:W-:Y:S04]  /*81a0*/  DEPBAR.LE SB0, 0x1 ;  /* 0x000080400000791a */ /* 0x000fe80000000000 */
.L_x_125:
[----:B------:R-:W-:Y:S05]  /*81b0*/  BSYNC.RECONVERGENT B0 ;  /* 0x0000000000007941 */ /* 0x000fea0003800200 */
.L_x_124:
[----:B------:R-:W-:Y:S01]  /*81c0*/  BAR.SYNC.DEFER_BLOCKING 0x1, 0x80 ;  /* 0x0042000000007b1d */ /* 0x000fe20000010000 */
[----:B------:R-:W-:Y:S01]  /*81d0*/  ISETP.NE.AND P1, PT, R109, RZ, PT ;  /* 0x000000ff6d00720c */ /* 0x000fe20003f25270 */
[----:B------:R-:W-:Y:S01]  /*81e0*/  UISETP.NE.AND UP0, UPT, UR53, URZ, UPT ;  /* 0x000000ff3500728c */ /* 0x000fe2000bf05270 */
[----:B------:R-:W-:Y:S11]  /*81f0*/  LEA R2, R113, UR47, 0x3 ;  /* 0x0000002f71027c11 */ /* 0x000ff6000f8e18ff */
[----:B------:R-:W-:Y:S01]  /*8200*/  @P1 SHF.L.U32 R3, R112, 0x1f, RZ ;  /* 0x0000001f70031819 */ /* 0x000fe200000006ff */
[----:B------:R-:W-:Y:S06]  /*8210*/  BRA.U !UP0, `(.L_x_126) ;  /* 0x0000000108247547 */ /* 0x000fec000b800000 */
[----:B------:R-:W-:Y:S01]  /*8220*/  IMAD.U32 R5, RZ, RZ, UR52 ;  /* 0x00000034ff057e24 */ /* 0x000fe2000f8e00ff */
[----:B------:R-:W-:Y:S01]  /*8230*/  MOV R0, UR60 ;  /* 0x0000003c00007c02 */ /* 0x000fe20008000f00 */
[----:B------:R-:W-:Y:S03]  /*8240*/  UIADD3 UR4, UPT, UPT, UR52, 0x1, URZ ;  /* 0x0000000134047890 */ /* 0x000fe6000fffe0ff */
[----:B------:R-:W-:Y:S01]  /*8250*/  @P1 LEA R5, R5, UR47, 0x3 ;  /* 0x0000002f05051c11 */ /* 0x000fe2000f8e18ff */
[----:B------:R-:W-:Y:S04]  /*8260*/  UISETP.NE.AND UP0, UPT, UR4, 0x3, UPT ;  /* 0x000000030400788c */ /* 0x000fe8000bf05270 */
[----:B------:R-:W-:Y:S01]  /*8270*/  @P1 VIADD R5, R5, 0xa8 ;  /* 0x000000a805051836 */ /* 0x000fe20000000000 */
[----:B------:R-:W-:Y:S04]  /*8280*/  USEL UR52, UR4, URZ, UP0 ;  /* 0x000000ff04347287 */ /* 0x000fe80008000000 */
[----:B------:R-:W-:Y:S04]  /*8290*/  @P1 PRMT R0, R0, 0x654, R5 ;  /* 0x0000065400001816 */ /* 0x000fe80000000005 */
[----:B------:R3:W-:Y:S04]  /*82a0*/  @P1 SYNCS.ARRIVE.TRANS64.RED.A1T0 RZ, [R0+URZ], RZ ;  /* 0x000000ff00ff19a7 */ /* 0x0007e800081004ff */
.L_x_126:
[----:B------:R-:W4:Y:S01]  /*82b0*/  @P1 SYNCS.PHASECHK.TRANS64.TRYWAIT P0, [R2+URZ+0x90], R3 ;  /* 0x00009003020015a7 */ /* 0x000f2200080011ff */
[----:B------:R-:W-:Y:S01]  /*82c0*/  BSSY B1, `(.L_x_127) ;  /* 0x0000015000017945 */ /* 0x000fe20003800000 */
[----:B----4-:R-:W-:Y:S03]  /*82d0*/  @P1 SEL R110, RZ, 0x1, !P0 ;  /* 0x00000001ff6e1807 */ /* 0x010fe60004000000 */
[----:B------:R-:W-:Y:S05]  /*82e0*/  @!P1 BRA `(.L_x_128) ;  /* 0x0000000000489947 */ /* 0x000fea0003800000 */
[----:B------:R-:W-:Y:S01]  /*82f0*/  ISETP.NE.AND P1, PT, R114, RZ, PT ;  /* 0x000000ff7200720c */ /* 0x000fe20003f25270 */
[----:B------:R-:W-:Y:S01]  /*8300*/  BSSY B0, `(.L_x_129) ;  /* 0x000000a000007945 */ /* 0x000fe20003800000 */
[----:B------:R-:W-:Y:S11]  /*8310*/  ISETP.NE.AND P0, PT, R110, RZ, PT ;  /* 0x000000ff6e00720c */ /* 0x000ff60003f05270 */
[----:B------:R-:W-:Y:S04]  /*8320*/  @P1 IMAD R113, R113, 0x2000, R100 ;  /* 0x0000200071711824 */ /* 0x000fe800078e0264 */
[----:B------:R-:W-:Y:S01]  /*8330*/  @P1 IMAD.IADD R4, R85, 0x1, R113 ;  /* 0x0000000155041824 */ /* 0x000fe200078e0271 */
[----:B------:R-:W-:Y:S03]  /*8340*/  @P1 IADD3 R3, PT, PT, R84, R113, RZ ;  /* 0x0000007154031210 */ /* 0x000fe60007ffe0ff */
[----:B---3--:R-:W-:Y:S01]  /*8350*/  @P1 IMAD.IADD R0, R99, 0x1, R4 ;  /* 0x0000000163001824 */ /* 0x008fe200078e0204 */
[----:B------:R-:W-:Y:S06]  /*8360*/  @P0 BRA `(.L_x_130) ;  /* 0x00000000000c0947 */ /* 0x000fec0003800000 */
[----:B------:R-:W-:Y:S04]  /*8370*/  SHF.L.U32 R5, R112, 0x1f, RZ ;  /* 0x0000001f70057819 */ /* 0x000fe800000006ff */
[----:B------:R-:W3:Y:S02]  /*8380*/  SYNCS.PHASECHK.TRANS64.TRYWAIT P0, [R2+URZ+0x90], R5 ;  /* 0x00009005020075a7 */ /* 0x000ee400080011ff */
[----:B---3--:R-:W-:Y:S05]  /*8390*/  @!P0 BRA `(.L_x_131) ;  /* 0x0000001800d88947 */ /* 0x008fea0003800000 */
.L_x_130:
[----:B------:R-:W-:Y:S05]  /*83a0*/  BSYNC B0 ;  /* 0x0000000000007941 */ /* 0x000fea0003800000 */
.L_x_129:
[----:B------:R-:W-:Y:S11]  /*83b0*/  ISETP.NE.AND P0, PT, R114, RZ, PT ;  /* 0x000000ff7200720c */ /* 0x000ff60003f05270 */
[----:B------:R-:W-:Y:S02]  /*83c0*/  @!UPT UIADD3 URZ, UPT, UPT, URZ, URZ, URZ ;  /* 0x000000fffffff290 */ /* 0x000fe4000fffe0ff */
[----:B------:R4:W1:Y:S04]  /*83d0*/  @P0 LDS.128 R48, [R113] ;  /* 0x0000000071300984 */ /* 0x0008680000000c00 */
[----:B------:R4:W1:Y:S04]  /*83e0*/  @P0 LDS.128 R64, [R3+0x20] ;  /* 0x0000200003400984 */ /* 0x0008680000000c00 */
[----:B------:R4:W1:Y:S04]  /*83f0*/  @P0 LDS.128 R56, [R4+0x10] ;  /* 0x0000100004380984 */ /* 0x0008680000000c00 */
[----:B------:R4:W1:Y:S02]  /*8400*/  @P0 LDS.128 R72, [R0+0x10] ;  /* 0x0000100000480984 */ /* 0x0008640000000c00 */
.L_x_128:
[----:B------:R-:W-:Y:S05]  /*8410*/  BSYNC B1 ;  /* 0x0000000000017941 */ /* 0x000fea0003800000 */
.L_x_127:
[----:B---34-:R-:W-:Y:S05]  /*8420*/  VIADD R0, R39, 0x20 ;  /* 0x0000002027007836 */ /* 0x018fea0000000000 */
[----:B------:R-:W-:Y:S04]  /*8430*/  SHF.R.U32.HI R0, RZ, 0x15, R0 ;  /* 0x00000015ff007819 */ /* 0x000fe80000011600 */
[----:B------:R-:W-:Y:S11]  /*8440*/  LOP3.LUT P0, RZ, R0, 0x3, R89, 0x48, !PT ;  /* 0x0000000300ff7812 */ /* 0x000ff60007804859 */
[----:B------:R-:W-:Y:S02]  /*8450*/  @!UPT UIADD3 URZ, UPT, UPT, URZ, URZ, URZ ;  /* 0x000000fffffff290 */ /* 0x000fe4000fffe0ff */
[----:B------:R-:W-:Y:S05]  /*8460*/  @!P0 BRA `(.L_x_132) ;  /* 0x0000000000408947 */ /* 0x000fea0003800000 */
[----:B------:R-:W3:Y:S01]  /*8470*/  LDCU.64 UR8, c[0x4][0x70] ;  /* 0x01000e00ff0877ac */ /* 0x000ee20008000a00 */
[----:B------:R-:W-:Y:S01]  /*8480*/  MOV R3, 0x0 ;  /* 0x0000000000037802 */ /* 0x000fe20000000f00 */
[----:B------:R-:W-:Y:S02]  /*8490*/  HFMA2 R12, -RZ, RZ, 0, 5.9604644775390625e-08 ;  /* 0x00000001ff0c7431 */ /* 0x000fe400000001ff */
[----:B------:R-:W-:Y:S02]  /*84a0*/  IMAD.MOV.U32 R8, RZ, RZ, 0x192 ;  /* 0x00000192ff087424 */ /* 0x000fe400078e00ff */
[----:B------:R-:W-:Y:S01]  /*84b0*/  IMAD.MOV.U32 R13, RZ, RZ, RZ ;  /* 0x000000ffff0d7224 */ /* 0x000fe200078e00ff */
[----:B------:R-:W4:Y:S01]  /*84c0*/  LDCU.64 UR6, c[0x4][0x78] ;  /* 0x01000f00ff0677ac */ /* 0x000f220008000a00 */
[----:B------:R-:W1:Y:S01]  /*84d0*/  LDC.64 R2, c[0x4][R3] ;  /* 0x0100000003027b82 */ /* 0x000e620000000a00 */
[----:B------:R-:W5:Y:S01]  /*84e0*/  LDCU.64 UR4, c[0x4][0x10] ;  /* 0x01000200ff0477ac */ /* 0x000f620008000a00 */
[----:B---3--:R-:W-:Y:S01]  /*84f0*/  MOV R5, UR9 ;  /* 0x0000000900057c02 */ /* 0x008fe20008000f00 */
[----:B------:R-:W-:Y:S01]  /*8500*/  IMAD.U32 R4, RZ, RZ, UR8 ;  /* 0x00000008ff047e24 */ /* 0x000fe2000f8e00ff */
[----:B----4-:R-:W-:Y:S01]  /*8510*/  MOV R7, UR7 ;  /* 0x0000000700077c02 */ /* 0x010fe20008000f00 */
[----:B------:R-:W-:Y:S01]  /*8520*/  IMAD.U32 R6, RZ, RZ, UR6 ;  /* 0x00000006ff067e24 */ /* 0x000fe2000f8e00ff */
[----:B-----5:R-:W-:Y:S01]  /*8530*/  MOV R11, UR5 ;  /* 0x00000005000b7c02 */ /* 0x020fe20008000f00 */
[----:B------:R-:W-:Y:S02]  /*8540*/  IMAD.U32 R10, RZ, RZ, UR4 ;  /* 0x00000004ff0a7e24 */ /* 0x000fe4000f8e00ff */
[----:B------:R-:W-:Y:S07]  /*8550*/  LEPC R20, `(.L_x_132) ;  /* 0x000000001014794e */ /* 0x000fee0000000000 */
[----:B-12---:R-:W-:Y:S05]  /*8560*/  CALL.ABS.NOINC R2 ;  /* 0x0000000002007343 */ /* 0x006fea0003c00000 */
.L_x_132:
[----:B------:R-:W-:Y:S01]  /*8570*/  ISETP.NE.AND P0, PT, R101, RZ, PT ;  /* 0x000000ff6500720c */ /* 0x000fe20003f05270 */
[----:B------:R-:W-:Y:S05]  /*8580*/  WARPSYNC.ALL ;  /* 0x0000000000007948 */ /* 0x000fea0003800000 */
[----:B------:R-:W-:Y:S01]  /*8590*/  R2UR UR4, R39 ;  /* 0x00000000270472ca */ /* 0x000fe200000e0000 */
[----:B------:R-:W-:Y:S01]  /*85a0*/  BSSY.RECONVERGENT B0, `(.L_x_133) ;  /* 0x0000090000007945 */ /* 0x000fe20003800200 */
[C---:B-1----:R-:W-:Y:S02]  /*85b0*/  SHF.L.U32 R40, R48.reuse, 0x10, RZ ;  /* 0x0000001030287819 */ /* 0x042fe400000006ff */
[----:B------:R-:W-:Y:S02]  /*85c0*/  LOP3.LUT R42, R48, 0xffff0000, RZ, 0xc0, !PT ;  /* 0xffff0000302a7812 */ /* 0x000fe400078ec0ff */
[C---:B------:R-:W-:Y:S02]  /*85d0*/  SHF.L.U32 R43, R49.reuse, 0x10, RZ ;  /* 0x00000010312b7819 */ /* 0x040fe400000006ff */
[----:B------:R-:W-:Y:S02]  /*85e0*/  LOP3.LUT R44, R49, 0xffff0000, RZ, 0xc0, !PT ;  /* 0xffff0000312c7812 */ /* 0x000fe400078ec0ff */
[C---:B------:R-:W-:Y:S02]  /*85f0*/  SHF.L.U32 R45, R50.reuse, 0x10, RZ ;  /* 0x00000010322d7819 */ /* 0x040fe400000006ff */
[----:B--2---:R-:W-:Y:S01]  /*8600*/  LOP3.LUT R46, R50, 0xffff0000, RZ, 0xc0, !PT ;  /* 0xffff0000322e7812 */ /* 0x004fe200078ec0ff */
[----:B------:R-:W1:Y:S01]  /*8610*/  LDTM.x32 R4, tmem[UR4+0x20] ;  /* 0x00002004000479ee */ /* 0x000e6200082c0000 */
[C---:B------:R-:W-:Y:S01]  /*8620*/  SHF.L.U32 R47, R51.reuse, 0x10, RZ ;  /* 0x00000010332f7819 */ /* 0x040fe200000006ff */
[----:B------:R-:W-:Y:S01]  /*8630*/  USHF.L.U32 UR4, UR45, 0xd, URZ ;  /* 0x0000000d2d047899 */ /* 0x000fe200080006ff */
[----:B------:R-:W-:Y:S01]  /*8640*/  LOP3.LUT R48, R51, 0xffff0000, RZ, 0xc0, !PT ;  /* 0xffff000033307812 */ /* 0x000fe200078ec0ff */
[----:B------:R-:W-:Y:S01]  /*8650*/  NOP ;  /* 0x0000000000007918 */ /* 0x000fe20000000000 */
[C---:B------:R-:W-:Y:S02]  /*8660*/  SHF.L.U32 R49, R56.reuse, 0x10, RZ ;  /* 0x0000001038317819 */ /* 0x040fe400000006ff */
[----:B------:R-:W-:Y:S02]  /*8670*/  LOP3.LUT R51, R56, 0xffff0000, RZ, 0xc0, !PT ;  /* 0xffff000038337812 */ /* 0x000fe400078ec0ff */
[C---:B------:R-:W-:Y:S02]  /*8680*/  SHF.L.U32 R50, R57.reuse, 0x10, RZ ;  /* 0x0000001039327819 */ /* 0x040fe400000006ff */
[----:B------:R-:W-:Y:S02]  /*8690*/  LOP3.LUT R52, R57, 0xffff0000, RZ, 0xc0, !PT ;  /* 0xffff000039347812 */ /* 0x000fe400078ec0ff */
[----:B------:R-:W-:Y:S02]  /*86a0*/  IADD3 R111, PT, PT, R100, UR4, RZ ;  /* 0x00000004646f7c10 */ /* 0x000fe4000fffe0ff */
[C---:B------:R-:W-:Y:S02]  /*86b0*/  SHF.L.U32 R53, R58.reuse, 0x10, RZ ;  /* 0x000000103a357819 */ /* 0x040fe400000006ff */
[----:B------:R-:W-:Y:S02]  /*86c0*/  LOP3.LUT R54, R58, 0xffff0000, RZ, 0xc0, !PT ;  /* 0xffff00003a367812 */ /* 0x000fe400078ec0ff */
[C---:B------:R-:W-:Y:S02]  /*86d0*/  SHF.L.U32 R55, R59.reuse, 0x10, RZ ;  /* 0x000000103b377819 */ /* 0x040fe400000006ff */
[----:B------:R-:W-:Y:S02]  /*86e0*/  IADD3 R92, PT, PT, R92, 0x100, RZ ;  /* 0x000001005c5c7810 */ /* 0x000fe40007ffe0ff */
[----:B------:R-:W-:Y:S01]  /*86f0*/  LOP3.LUT R56, R59, 0xffff0000, RZ, 0xc0, !PT ;  /* 0xffff00003b387812 */ /* 0x000fe200078ec0ff */
[C---:B-1----:R-:W-:Y:S01]  /*8700*/  FMUL R4, R38.reuse, R4 ;  /* 0x0000000426047220 */ /* 0x042fe20000400000 */
[----:B------:R-:W-:Y:S01]  /*8710*/  IADD3 R110, PT, PT, R85, R111, RZ ;  /* 0x0000006f556e7210 */ /* 0x000fe20007ffe0ff */
[----:B------:R-:W-:Y:S01]  /*8720*/  FMUL R5, R38, R5 ;  /* 0x0000000526057220 */ /* 0x000fe20000400000 */
[----:B------:R-:W-:Y:S01]  /*8730*/  SHF.L.U32 R57, R64, 0x10, RZ ;  /* 0x0000001040397819 */ /* 0x000fe200000006ff */
[----:B------:R-:W-:Y:S01]  /*8740*/  FMUL R6, R38, R6 ;  /* 0x0000000626067220 */ /* 0x000fe20000400000 */
[----:B------:R-:W-:Y:S01]  /*8750*/  IADD3 R111, PT, PT, R84, R111, RZ ;  /* 0x0000006f546f7210 */ /* 0x000fe20007ffe0ff */
[----:B------:R-:W-:Y:S01]  /*8760*/  FMUL R7, R38, R7 ;  /* 0x0000000726077220 */ /* 0x000fe20000400000 */
[----:B------:R-:W-:Y:S01]  /*8770*/  LOP3.LUT R58, R64, 0xffff0000, RZ, 0xc0, !PT ;  /* 0xffff0000403a7812 */ /* 0x000fe200078ec0ff */
[----:B------:R-:W-:Y:S01]  /*8780*/  FFMA R4, R41, R40, R4 ;  /* 0x0000002829047223 */ /* 0x000fe20000000004 */
[----:B------:R-:W-:Y:S01]  /*8790*/  SHF.L.U32 R59, R65, 0x10, RZ ;  /* 0x00000010413b7819 */ /* 0x000fe200000006ff */
[----:B------:R-:W-:Y:S01]  /*87a0*/  FMUL R8, R38, R8 ;  /* 0x0000000826087220 */ /* 0x000fe20000400000 */
[----:B------:R-:W-:Y:S01]  /*87b0*/  LOP3.LUT R92, R92, 0xfefffff8, RZ, 0xc0, !PT ;  /* 0xfefffff85c5c7812 */ /* 0x000fe200078ec0ff */
[----:B------:R-:W-:Y:S01]  /*87c0*/  FFMA R5, R41, R42, R5 ;  /* 0x0000002a29057223 */ /* 0x000fe20000000005 */
[----:B------:R-:W-:Y:S01]  /*87d0*/  LOP3.LUT R60, R65, 0xffff0000, RZ, 0xc0, !PT ;  /* 0xffff0000413c7812 */ /* 0x000fe200078ec0ff */
[----:B------:R-:W-:Y:S01]  /*87e0*/  FMUL R9, R38, R9 ;  /* 0x0000000926097220 */ /* 0x000fe20000400000 */
[----:B------:R-:W-:Y:S01]  /*87f0*/  SHF.L.U32 R61, R66, 0x10, RZ ;  /* 0x00000010423d7819 */ /* 0x000fe200000006ff */
[----:B------:R1:W-:Y:S01]  /*8800*/  SYNCS.ARRIVE.TRANS64.RED.A1T0 RZ, [R92+URZ], RZ ;  /* 0x000000ff5cff79a7 */ /* 0x0003e200081004ff */
[----:B------:R-:W-:Y:S01]  /*8810*/  F2FP.BF16.F32.PACK_AB R84, R5, R4 ;  /* 0x000000040554723e */ /* 0x000fe200000010ff */
[----:B------:R-:W-:Y:S01]  /*8820*/  FFMA R6, R41, R43, R6 ;  /* 0x0000002b29067223 */ /* 0x000fe20000000006 */
[----:B------:R-:W-:Y:S01]  /*8830*/  IADD3 R120, PT, PT, R99, R110, RZ ;  /* 0x0000006e63787210 */ /* 0x000fe20007ffe0ff */
[C---:B------:R-:W-:Y:S01]  /*8840*/  FFMA R7, R41.reuse, R44, R7 ;  /* 0x0000002c29077223 */ /* 0x040fe20000000007 */
[C---:B------:R-:W-:Y:S01]  /*8850*/  FFMA R8, R41.reuse, R45, R8 ;  /* 0x0000002d29087223 */ /* 0x040fe20000000008 */
[----:B------:R-:W-:Y:S01]  /*8860*/  FFMA R9, R41, R46, R9 ;  /* 0x0000002e29097223 */ /* 0x000fe20000000009 */
[----:B------:R-:W-:Y:S01]  /*8870*/  FMUL R10, R38, R10 ;  /* 0x0000000a260a7220 */ /* 0x000fe20000400000 */
[----:B------:R-:W-:Y:S01]  /*8880*/  LOP3.LUT R62, R66, 0xffff0000, RZ, 0xc0, !PT ;  /* 0xffff0000423e7812 */ /* 0x000fe200078ec0ff */
[C---:B------:R-:W-:Y:S01]  /*8890*/  FMUL R11, R38.reuse, R11 ;  /* 0x0000000b260b7220 */ /* 0x040fe20000400000 */
[----:B------:R-:W-:Y:S01]  /*88a0*/  F2FP.BF16.F32.PACK_AB R85, R7, R6 ;  /* 0x000000060755723e */ /* 0x000fe200000010ff */
[----:B------:R-:W-:Y:S01]  /*88b0*/  FFMA R10, R41, R47, R10 ;  /* 0x0000002f290a7223 */ /* 0x000fe2000000000a */
[----:B------:R-:W-:Y:S01]  /*88c0*/  F2FP.BF16.F32.PACK_AB R86, R9, R8 ;  /* 0x000000080956723e */ /* 0x000fe200000010ff */
[----:B------:R-:W-:Y:S01]  /*88d0*/  FFMA R11, R41, R48, R11 ;  /* 0x00000030290b7223 */ /* 0x000fe2000000000b */
[C---:B------:R-:W-:Y:S01]  /*88e0*/  FMUL R0, R38.reuse, R12 ;  /* 0x0000000c26007220 */ /* 0x040fe20000400000 */
[C---:B------:R-:W-:Y:S01]  /*88f0*/  FMUL R2, R38.reuse, R13 ;  /* 0x0000000d26027220 */ /* 0x040fe20000400000 */
[C---:B------:R-:W-:Y:S01]  /*8900*/  FMUL R3, R38.reuse, R14 ;  /* 0x0000000e26037220 */ /* 0x040fe20000400000 */
[----:B------:R-:W-:Y:S01]  /*8910*/  SHF.L.U32 R63, R67, 0x10, RZ ;  /* 0x00000010433f7819 */ /* 0x000fe200000006ff */
[----:B------:R-:W-:Y:S01]  /*8920*/  FFMA R0, R41, R49, R0 ;  /* 0x0000003129007223 */ /* 0x000fe20000000000 */
[----:B------:R-:W-:Y:S01]  /*8930*/  F2FP.BF16.F32.PACK_AB R87, R11, R10 ;  /* 0x0000000a0b57723e */ /* 0x000fe200000010ff */
[----:B------:R-:W-:Y:S01]  /*8940*/  FFMA R2, R41, R51, R2 ;  /* 0x0000003329027223 */ /* 0x000fe20000000002 */
[C---:B------:R-:W-:Y:S01]  /*8950*/  FMUL R15, R38.reuse, R15 ;  /* 0x0000000f260f7220 */ /* 0x040fe20000400000 */
[C---:B------:R-:W-:Y:S01]  /*8960*/  FMUL R12, R38.reuse, R16 ;  /* 0x00000010260c7220 */ /* 0x040fe20000400000 */
[----:B------:R-:W-:Y:S01]  /*8970*/  FMUL R13, R38, R17 ;  /* 0x00000011260d7220 */ /* 0x000fe20000400000 */
[----:B------:R1:W-:Y:S01]  /*8980*/  STS.128 [R100+UR4], R84 ;  /* 0x0000005464007988 */ /* 0x0003e20008000c04 */
[----:B------:R-:W-:Y:S01]  /*8990*/  LOP3.LUT R64, R67, 0xffff0000, RZ, 0xc0, !PT ;  /* 0xffff000043407812 */ /* 0x000fe200078ec0ff */
[C---:B------:R-:W-:Y:S01]  /*89a0*/  FFMA R3, R41.reuse, R50, R3 ;  /* 0x0000003229037223 */ /* 0x040fe20000000003 */
[----:B------:R-:W-:Y:S01]  /*89b0*/  SHF.L.U32 R65, R72, 0x10, RZ ;  /* 0x0000001048417819 */ /* 0x000fe200000006ff */
[C---:B------:R-:W-:Y:S01]  /*89c0*/  FFMA R15, R41.reuse, R52, R15 ;  /* 0x00000034290f7223 */ /* 0x040fe2000000000f */
[----:B------:R-:W-:Y:S01]  /*89d0*/  F2FP.BF16.F32.PACK_AB R104, R2, R0 ;  /* 0x000000000268723e */ /* 0x000fe200000010ff */
[C---:B------:R-:W-:Y:S01]  /*89e0*/  FFMA R12, R41.reuse, R53, R12 ;  /* 0x00000035290c7223 */ /* 0x040fe2000000000c */
[C---:B------:R-:W-:Y:S01]  /*89f0*/  FFMA R13, R41.reuse, R54, R13 ;  /* 0x00000036290d7223 */ /* 0x040fe2000000000d */
[C---:B------:R-:W-:Y:S01]  /*8a00*/  FMUL R14, R38.reuse, R18 ;  /* 0x00000012260e7220 */ /* 0x040fe20000400000 */
[C---:B------:R-:W-:Y:S01]  /*8a10*/  FMUL R19, R38.reuse, R19 ;  /* 0x0000001326137220 */ /* 0x040fe20000400000 */
[C---:B------:R-:W-:Y:S01]  /*8a20*/  FMUL R16, R38.reuse, R20 ;  /* 0x0000001426107220 */ /* 0x040fe20000400000 */
[C---:B------:R-:W-:Y:S01]  /*8a30*/  FMUL R17, R38.reuse, R21 ;  /* 0x0000001526117220 */ /* 0x040fe20000400000 */
[C---:B------:R-:W-:Y:S01]  /*8a40*/  FFMA R14, R41.reuse, R55, R14 ;  /* 0x00000037290e7223 */ /* 0x040fe2000000000e */
        /* <DEDUP_REMOVED lines=9> */
[----:B------:R-:W-:Y:S01]  /*8ae0*/  FFMA R23, R41, R60, R23 ;  /* 0x0000003c29177223 */ /* 0x000fe20000000017 */
[C---:B------:R-:W-:Y:S01]  /*8af0*/  FMUL R27, R38.reuse, R27 ;  /* 0x0000001b261b7220 */ /* 0x040fe20000400000 */
[----:B------:R-:W-:Y:S01]  /*8b00*/  F2FP.BF16.F32.PACK_AB R105, R15, R3 ;  /* 0x000000030f69723e */ /* 0x000fe200000010ff */
[----:B------:R-:W-:Y:S01]  /*8b10*/  FFMA R20, R41, R61, R20 ;  /* 0x0000003d29147223 */ /* 0x000fe20000000014 */
[----:B------:R-:W-:Y:S01]  /*8b20*/  F2FP.BF16.F32.PACK_AB R106, R13, R12 ;  /* 0x0000000c0d6a723e */ /* 0x000fe200000010ff */
[----:B------:R-:W-:Y:S01]  /*8b30*/  FMUL R24, R38, R28 ;  /* 0x0000001c26187220 */ /* 0x000fe20000400000 */
[----:B------:R-:W-:Y:S01]  /*8b40*/  F2FP.BF16.F32.PACK_AB R107, R19, R14 ;  /* 0x0000000e136b723e */ /* 0x000fe200000010ff */
[----:B------:R-:W-:Y:S01]  /*8b50*/  FFMA R21, R41, R62, R21 ;  /* 0x0000003e29157223 */ /* 0x000fe20000000015 */
[----:B------:R-:W-:Y:S01]  /*8b60*/  LOP3.LUT R66, R72, 0xffff0000, RZ, 0xc0, !PT ;  /* 0xffff000048427812 */ /* 0x000fe200078ec0ff */
[C---:B------:R-:W-:Y:S01]  /*8b70*/  FMUL R25, R38.reuse, R29 ;  /* 0x0000001d26197220 */ /* 0x040fe20000400000 */
[----:B------:R-:W-:Y:S01]  /*8b80*/  SHF.L.U32 R67, R73, 0x10, RZ ;  /* 0x0000001049437819 */ /* 0x000fe200000006ff */
[----:B------:R1:W-:Y:S01]  /*8b90*/  STS.128 [R110+0x10], R104 ;  /* 0x000010686e007388 */ /* 0x0003e20000000c00 */
[----:B------:R-:W-:Y:S01]  /*8ba0*/  FFMA R22, R41, R63, R22 ;  /* 0x0000003f29167223 */ /* 0x000fe20000000016 */
[----:B------:R-:W-:Y:S01]  /*8bb0*/  LOP3.LUT R68, R73, 0xffff0000, RZ, 0xc0, !PT ;  /* 0xffff000049447812 */ /* 0x000fe200078ec0ff */
[----:B------:R-:W-:Y:S01]  /*8bc0*/  FMUL R26, R38, R30 ;  /* 0x0000001e261a7220 */ /* 0x000fe20000400000 */
[C---:B------:R-:W-:Y:S01]  /*8bd0*/  FFMA R27, R41.reuse, R64, R27 ;  /* 0x00000040291b7223 */ /* 0x040fe2000000001b */
[----:B------:R-:W-:Y:S01]  /*8be0*/  SHF.L.U32 R69, R74, 0x10, RZ ;  /* 0x000000104a457819 */ /* 0x000fe200000006ff */
[----:B------:R-:W-:Y:S01]  /*8bf0*/  FMUL R31, R38, R31 ;  /* 0x0000001f261f7220 */ /* 0x000fe20000400000 */
[C---:B------:R-:W-:Y:S01]  /*8c00*/  FFMA R24, R41.reuse, R65, R24 ;  /* 0x0000004129187223 */ /* 0x040fe20000000018 */
[----:B------:R-:W-:Y:S01]  /*8c10*/  LOP3.LUT R70, R74, 0xffff0000, RZ, 0xc0, !PT ;  /* 0xffff00004a467812 */ /* 0x000fe200078ec0ff */
[C---:B------:R-:W-:Y:S01]  /*8c20*/  FMUL R28, R38.reuse, R32 ;  /* 0x00000020261c7220 */ /* 0x040fe20000400000 */
[----:B------:R-:W-:Y:S01]  /*8c30*/  FFMA R25, R41, R66, R25 ;  /* 0x0000004229197223 */ /* 0x000fe20000000019 */
[----:B------:R-:W-:Y:S01]  /*8c40*/  SHF.L.U32 R71, R75, 0x10, RZ ;  /* 0x000000104b477819 */ /* 0x000fe200000006ff */
[C---:B------:R-:W-:Y:S01]  /*8c50*/  FMUL R29, R38.reuse, R33 ;  /* 0x00000021261d7220 */ /* 0x040fe20000400000 */
[----:B------:R-:W-:Y:S01]  /*8c60*/  FFMA R26, R41, R67, R26 ;  /* 0x00000043291a7223 */ /* 0x000fe2000000001a */
[----:B------:R-:W-:Y:S01]  /*8c70*/  LOP3.LUT R72, R75, 0xffff0000, RZ, 0xc0, !PT ;  /* 0xffff00004b487812 */ /* 0x000fe200078ec0ff */
        /* <DEDUP_REMOVED lines=8> */
[----:B------:R-:W-:Y:S01]  /*8d00*/  FFMA R30, R41, R71, R30 ;  /* 0x00000047291e7223 */ /* 0x000fe2000000001e */
[----:B------:R-:W-:Y:S01]  /*8d10*/  F2FP.BF16.F32.PACK_AB R115, R27, R22 ;  /* 0x000000161b73723e */ /* 0x000fe200000010ff */
[----:B------:R-:W-:Y:S01]  /*8d20*/  FFMA R35, R41, R72, R35 ;  /* 0x0000004829237223 */ /* 0x000fe20000000023 */
[----:B------:R-:W-:Y:S02]  /*8d30*/  F2FP.BF16.F32.PACK_AB R116, R25, R24 ;  /* 0x000000181974723e */ /* 0x000fe400000010ff */
[----:B------:R-:W-:Y:S01]  /*8d40*/  F2FP.BF16.F32.PACK_AB R117, R31, R26 ;  /* 0x0000001a1f75723e */ /* 0x000fe200000010ff */
[----:B------:R1:W-:Y:S01]  /*8d50*/  STS.128 [R111+0x20], R112 ;  /* 0x000020706f007388 */ /* 0x0003e20000000c00 */
        /* <DEDUP_REMOVED lines=8> */
[----:B--2---:R-:W2:Y:S02]  /*8de0*/  FENCE.VIEW.ASYNC.S ;  /* 0x00000000000073c6 */ /* 0x004ea40000000000 */
[----:B--2---:R-:W-:Y:S06]  /*8df0*/  BAR.SYNC.DEFER_BLOCKING 0x1, 0x80 ;  /* 0x0042000000007b1d */ /* 0x004fec0000010000 */
[----:B------:R-:W-:Y:S05]  /*8e00*/  @P0 BRA `(.L_x_134) ;  /* 0x0000000000240947 */ /* 0x000fea0003800000 */
[----:B------:R-:W2:Y:S01]  /*8e10*/  LDCU.64 UR10, c[0x0][0x348] ;  /* 0x00006900ff0a77ac */ /* 0x000ea20008000a00 */
[----:B------:R-:W-:Y:S02]  /*8e20*/  UIADD3 UR9, UPT, UPT, UR49, 0x20, URZ ;  /* 0x0000002031097890 */ /* 0x000fe4000fffe0ff */
[----:B------:R-:W-:Y:S02]  /*8e30*/  UIADD3 UR8, UPT, UPT, UR47, 0x200, UR4 ;  /* 0x000002002f087890 */ /* 0x000fe4000fffe004 */
[----:B--2---:R-:W-:Y:S03]  /*8e40*/  UIADD3 UR6, UP0, UPT, UR10, 0xa80, URZ ;  /* 0x00000a800a067890 */ /* 0x004fe6000ff1e0ff */
[----:B------:R-:W-:Y:S01]  /*8e50*/  UMOV UR10, UR50 ;  /* 0x00000032000a7c82 */ /* 0x000fe20008000000 */
[----:B------:R-:W-:Y:S03]  /*8e60*/  UIADD3.X UR7, UPT, UPT, URZ, UR11, URZ, UP0, !UPT ;  /* 0x0000000bff077290 */ /* 0x000fe600087fe4ff */
[----:B------:R-:W-:Y:S06]  /*8e70*/  UMOV UR11, UR36 ;  /* 0x00000024000b7c82 */ /* 0x000fec0008000000 */
[----:B------:R2:W-:Y:S02]  /*8e80*/  UTMASTG.3D [UR8], [UR6] ;  /* 0x00000008060073b5 */ /* 0x0005e40008010000 */
[----:B--2---:R0:W-:Y:S02]  /*8e90*/  UTMACMDFLUSH ;  /* 0x00000000000079b7 */ /* 0x0041e40000000000 */
.L_x_134:
[----:B------:R-:W-:Y:S05]  /*8ea0*/  BSYNC.RECONVERGENT B0 ;  /* 0x0000000000007941 */ /* 0x000fea0003800200 */
.L_x_133:
[----:B------:R-:W-:Y:S01]  /*8eb0*/  UIADD3 UR4, UPT, UPT, UR45, 0x1, URZ ;  /* 0x000000012d047890 */ /* 0x000fe2000fffe0ff */
[----:B------:R-:W-:Y:S03]  /*8ec0*/  BSSY.RECONVERGENT B0, `(.L_x_135) ;  /* 0x0000008000007945 */ /* 0x000fe60003800200 */
[----:B------:R-:W-:Y:S04]  /*8ed0*/  UISETP.NE.AND UP0, UPT, UR4, 0x3, UPT ;  /* 0x000000030400788c */ /* 0x000fe8000bf05270 */
[----:B------:R-:W-:Y:S02]  /*8ee0*/  UISETP.EQ.XOR UP1, UPT, UR44, 0x3, !UP0 ;  /* 0x000000032c00788c */ /* 0x000fe4000c722a70 */
[----:B------:R-:W-:Y:S02]  /*8ef0*/  USEL UR46, UR4, URZ, UP0 ;  /* 0x000000ff042e7287 */ /* 0x000fe40008000000 */
[----:B------:R-:W-:Y:S04]  /*8f00*/  USEL UR5, URZ, 0x1, !UP1 ;  /* 0x00000001ff057887 */ /* 0x000fe8000c800000 */
[----:B------:R-:W-:Y:S01]  /*8f10*/  ULOP3.LUT UR54, UR54, UR5, URZ, 0x3c, !UPT ;  /* 0x0000000536367292 */ /* 0x000fe2000f8e3cff */
[----:B------:R-:W-:Y:S11]  /*8f20*/  @P0 BRA `(.L_x_136) ;  /* 0x0000000000040947 */ /* 0x000ff60003800000 */
[----:B------:R-:W-:Y:S04]  /*8f30*/  DEPBAR.LE SB0, 0x1 ;  /* 0x000080400000791a */ /* 0x000fe80000000000 */
.L_x_136:
[----:B------:R-:W-:Y:S05]  /*8f40*/  BSYNC.RECONVERGENT B0 ;  /* 0x0000000000007941 */ /* 0x000fea0003800200 */
.L_x_135:
[----:B------:R-:W-:Y:S01]  /*8f50*/  BAR.SYNC.DEFER_BLOCKING 0x1, 0x80 ;  /* 0x0042000000007b1d */ /* 0x000fe20000010000 */
[----:B------:R-:W-:Y:S01]  /*8f60*/  UISETP.NE.AND UP0, UPT, UR53, -0x2, UPT ;  /* 0xfffffffe3500788c */ /* 0x000fe2000bf05270 */
[----:B------:R-:W-:Y:S08]  /*8f70*/  IADD3 R0, PT, PT, R36, 0x1, RZ ;  /* 0x0000000124007810 */ /* 0x000ff00007ffe0ff */
[----:B------:R-:W-:Y:S05]  /*8f80*/  BRA.U !UP0, `(.L_x_137) ;  /* 0x0000000108287547 */ /* 0x000fea000b800000 */
[----:B------:R-:W-:Y:S01]  /*8f90*/  ISETP.NE.AND P0, PT, R109, RZ, PT ;  /* 0x000000ff6d00720c */ /* 0x000fe20003f05270 */
[----:B------:R-:W-:Y:S01]  /*8fa0*/  IMAD.U32 R3, RZ, RZ, UR52 ;  /* 0x00000034ff037e24 */ /* 0x000fe2000f8e00ff */
[----:B------:R-:W-:Y:S01]  /*8fb0*/  UIADD3 UR4, UPT, UPT, UR52, 0x1, URZ ;  /* 0x0000000134047890 */ /* 0x000fe2000fffe0ff */
[----:B------:R-:W-:Y:S03]  /*8fc0*/  IMAD.U32 R2, RZ, RZ, UR60 ;  /* 0x0000003cff027e24 */ /* 0x000fe6000f8e00ff */
[----:B------:R-:W-:Y:S04]  /*8fd0*/  UISETP.NE.AND UP0, UPT, UR4, 0x3, UPT ;  /* 0x000000030400788c */ /* 0x000fe8000bf05270 */
[----:B------:R-:W-:Y:S03]  /*8fe0*/  USEL UR52, UR4, URZ, UP0 ;  /* 0x000000ff04347287 */ /* 0x000fe60008000000 */
[----:B------:R-:W-:Y:S05]  /*8ff0*/  @P0 LEA R3, R3, UR47, 0x3 ;  /* 0x0000002f03030c11 */ /* 0x000fea000f8e18ff */
[----:B------:R-:W-:Y:S05]  /*9000*/  @P0 VIADD R3, R3, 0xa8 ;  /* 0x000000a803030836 */ /* 0x000fea0000000000 */
[----:B------:R-:W-:Y:S04]  /*9010*/  @P0 PRMT R2, R2, 0x654, R3 ;  /* 0x0000065402020816 */ /* 0x000fe80000000003 */
[----:B------:R2:W-:Y:S03]  /*9020*/  @P0 SYNCS.ARRIVE.TRANS64.RED.A1T0 RZ, [R2+URZ], RZ ;  /* 0x000000ff02ff09a7 */ /* 0x0005e600081004ff */
.L_x_137:
[----:B------:R-:W-:Y:S01]  /*9030*/  R2UR UR6, R108 ;  /* 0x000000006c0672ca */ /* 0x000fe200000e0000 */
[----:B------:R-:W-:Y:S01]  /*9040*/  UIADD3 UR53, UPT, UPT, UR53, 0x2, URZ ;  /* 0x0000000235357890 */ /* 0x000fe2000fffe0ff */
[----:B------:R-:W-:Y:S02]  /*9050*/  R2UR UR5, R90 ;  /* 0x000000005a0572ca */ /* 0x000fe400000e0000 */
[----:B------:R-:W-:Y:S02]  /*9060*/  R2UR UR4, R91 ;  /* 0x000000005b0472ca */ /* 0x000fe400000e0000 */
[----:B------:R-:W-:Y:S02]  /*9070*/  R2UR UR36, R102 ;  /* 0x00000000662472ca */ /* 0x000fe400000e0000 */
[----:B------:R-:W-:Y:S02]  /*9080*/  ISETP.NE.AND P0, PT, R94, 0x2, PT ;  /* 0x000000025e00780c */ /* 0x000fe40003f05270 */
[----:B------:R-:W-:Y:S02]  /*9090*/  ISETP.NE.AND P1, PT, R0, 0x2, PT ;  /* 0x000000020000780c */ /* 0x000fe40003f25270 */
[----:B--2---:R-:W-:Y:S01]  /*90a0*/  SEL R2, RZ, 0x1, P0 ;  /* 0x00000001ff027807 */ /* 0x004fe20000000000 */
[----:B------:R-:W-:Y:S01]  /*90b0*/  UISETP.NE.AND UP0, UPT, UR6, URZ, UPT ;  /* 0x000000ff0600728c */ /* 0x000fe2000bf05270 */
[----:B------:R-:W-:Y:S01]  /*90c0*/  SEL R3, RZ, 0x1, P1 ;  /* 0x00000001ff037807 */ /* 0x000fe20000800000 */
[----:B------:R-:W-:Y:S01]  /*90d0*/  UIADD3 UR25, UPT, UPT, UR37, UR5, URZ ;  /* 0x0000000525197290 */ /* 0x000fe2000fffe0ff */
[----:B------:R-:W-:Y:S01]  /*90e0*/  LOP3.LUT R97, R97, R2, RZ, 0x3c, !PT ;  /* 0x0000000261617212 */ /* 0x000fe200078e3cff */
[----:B------:R-:W-:Y:S01]  /*90f0*/  UIADD3 UR26, UPT, UPT, UR38, UR4, URZ ;  /* 0x00000004261a7290 */ /* 0x000fe2000fffe0ff */
[----:B------:R-:W-:Y:S02]  /*9100*/  LOP3.LUT R98, R98, R3, RZ, 0x3c, !PT ;  /* 0x0000000362627212 */ /* 0x000fe400078e3cff */
[----:B------:R-:W-:Y:S02]  /*9110*/  SEL R94, R94, RZ, P0 ;  /* 0x000000ff5e5e7207 */ /* 0x000fe40000000000 */
[----:B------:R-:W-:Y:S01]  /*9120*/  SEL R36, R0, RZ, P1 ;  /* 0x000000ff00247207 */ /* 0x000fe20000800000 */
[----:B------:R-:W-:Y:S06]  /*9130*/  BRA.U UP0, `(.L_x_138) ;  /* 0xffffffd5009c7547 */ /* 0x000fec000b83ffff */
[----:B------:R-:W2:Y:S01]  /*9140*/  LDCU.64 UR4, c[0x0][0xc88] ;  /* 0x00019100ff0477ac */ /* 0x000ea20008000a00 */
[----:B------:R-:W3:Y:S01]  /*9150*/  LDCU.64 UR6, c[0x0][0xc90] ;  /* 0x00019200ff0677ac */ /* 0x000ee20008000a00 */
[----:B--2---:R-:W-:Y:S02]  /*9160*/  ISETP.NE.U32.AND P2, PT, RZ, UR4, PT ;  /* 0x00000004ff007c0c */ /* 0x004fe4000bf45070 */
[----:B---3--:R-:W-:Y:S02]  /*9170*/  ISETP.NE.U32.AND P1, PT, RZ, UR6, PT ;  /* 0x00000006ff007c0c */ /* 0x008fe4000bf25070 */
[----:B------:R-:W-:Y:S02]  /*9180*/  ISETP.NE.AND.EX P2, PT, RZ, UR5, PT, P2 ;  /* 0x00000005ff007c0c */ /* 0x000fe4000bf45320 */
[----:B------:R-:W-:-:S13]  /*9190*/  ISETP.NE.AND.EX P0, PT, RZ, UR7, PT, P1 ;  /* 0x00000007ff007c0c */ /* 0x000fda000bf05310 */
[----:B------:R-:W-:Y:S05]  /*91a0*/  @P2 BRA P0, `(.L_x_139) ;  /* 0x00000000003c2947 */ /* 0x000fea0000000000 */
[----:B------:R-:W-:-:S13]  /*91b0*/  ISETP.NE.AND.EX P1, PT, RZ, UR7, PT, P1 ;  /* 0x00000007ff007c0c */ /* 0x000fda000bf25310 */
[----:B------:R-:W-:Y:S05]  /*91c0*/  @P1 BRA `(.L_x_140) ;  /* 0x00000000000c1947 */ /* 0x000fea0003800000 */
[----:B------:R-:W-:-:S13]  /*91d0*/  FSETP.NEU.AND P0, PT, R41, RZ, PT ;  /* 0x000000ff2900720b */ /* 0x000fda0003f0d000 */
[----:B------:R-:W-:Y:S05]  /*91e0*/  @!P0 EXIT ;  /* 0x000000000000894d */ /* 0x000fea0003800000 */
[----:B------:R-:W-:Y:S05]  /*91f0*/  BRA `(.L_x_139) ;  /* 0x0000000000287947 */ /* 0x000fea0003800000 */
.L_x_140:
[----:B------:R-:W-:Y:S01]  /*9200*/  ISETP.NE.AND P0, PT, R93, RZ, PT ;  /* 0x000000ff5d00720c */ /* 0x000fe20003f05270 */
[----:B------:R-:W-:-:S12]  /*9210*/  BSSY.RECONVERGENT B0, `(.L_x_139) ;  /* 0x0000008000007945 */ /* 0x000fd80003800200 */
[----:B------:R-:W-:Y:S05]  /*9220*/  @P0 BRA `(.L_x_141) ;  /* 0x0000000000100947 */ /* 0x000fea0003800000 */
[----:B------:R-:W-:-:S04]  /*9230*/  ISETP.NE.U32.AND P0, PT, RZ, UR4, PT ;  /* 0x00000004ff007c0c */ /* 0x000fc8000bf05070 */
[----:B------:R-:W-:-:S13]  /*9240*/  ISETP.NE.AND.EX P0, PT, RZ, UR5, PT, P0 ;  /* 0x00000005ff007c0c */ /* 0x000fda000bf05300 */
[----:B------:R-:W-:Y:S05]  /*9250*/  @!P0 EXIT ;  /* 0x000000000000894d */ /* 0x000fea0003800000 */
[----:B------:R-:W-:Y:S05]  /*9260*/  BRA `(.L_x_142) ;  /* 0x0000000000087947 */ /* 0x000fea0003800000 */
.L_x_141:
[----:B------:R-:W-:-:S13]  /*9270*/  FSETP.NEU.AND P0, PT, R41, RZ, PT ;  /* 0x000000ff2900720b */ /* 0x000fda0003f0d000 */
[----:B------:R-:W-:Y:S05]  /*9280*/  @!P0 EXIT ;  /* 0x000000000000894d */ /* 0x000fea0003800000 */
.L_x_142:
[----:B------:R-:W-:Y:S05]  /*9290*/  BSYNC.RECONVERGENT B0 ;  /* 0x0000000000007941 */ /* 0x000fea0003800200 */
.L_x_139:
[----:B------:R-:W-:Y:S01]  /*92a0*/  ULEA UR6, UR52, UR47, 0x3 ;  /* 0x0000002f34067291 */ /* 0x000fe2000f8e18ff */
[----:B------:R-:W-:-:S04]  /*92b0*/  DEPBAR.LE SB0, 0x0 ;  /* 0x000080000000791a */ /* 0x000fc80000000000 */
[----:B------:R-:W-:-:S04]  /*92c0*/  UIADD3 UR6, UPT, UPT, UR6, 0xa8, URZ ;  /* 0x000000a806067890 */ /* 0x000fc8000fffe0ff */
[----:B------:R-:W-:-:S09]  /*92d0*/  UPRMT UR6, UR60, 0x654, UR6 ;  /* 0x000006543c067896 */ /* 0x000fd20008000006 */
[----:B------:R-:W-:Y:S01]  /*92e0*/  SYNCS.ARRIVE.TRANS64.RED.A1T0 RZ, [UR6], RZ ;  /* 0x000000ffffff79a7 */ /* 0x000fe20008100406 */
[----:B------:R-:W-:Y:S05]  /*92f0*/  EXIT ;  /* 0x000000000000794d */ /* 0x000fea0003800000 */
.L_x_25:
[----:B--2---:R2:W3:Y:S02]  /*9300*/  SYNCS.PHASECHK.TRANS64.TRYWAIT P0, [R3+URZ+0x120], R2 ;  /* 0x00012002030075a7 */ /* 0x0044e400080011ff */
[----:B---3--:R-:W-:Y:S05]  /*9310*/  @!P0 NANOSLEEP.SYNCS 0x989680 ;  /* 0x009896800000895d */ /* 0x008fea0003900000 */
[----:B------:R-:W3:Y:S02]  /*9320*/  @!P0 SYNCS.PHASECHK.TRANS64 P0, [R3+URZ+0x120], R2 ;  /* 0x00012002030085a7 */ /* 0x000ee400080010ff */
[----:B---3--:R-:W-:Y:S05]  /*9330*/  @!P0 BRA `(.L_x_25) ;  /* 0xfffffffc00f08947 */ /* 0x008fea000383ffff */
[----:B------:R-:W-:Y:S05]  /*9340*/  BRA `(.L_x_143) ;  /* 0xffffff8800787947 */ /* 0x000fea000383ffff */
.L_x_28:
[----:B-1----:R-:W-:-:S07]  /*9350*/  MOV R0, UR5 ;  /* 0x0000000500007c02 */ /* 0x002fce0008000f00 */
.L_x_144:
[----:B-1----:R1:W2:Y:S02]  /*9360*/  SYNCS.PHASECHK.TRANS64.TRYWAIT P0, [R0+URZ+0x48], R3 ;  /* 0x00004803000075a7 */ /* 0x0022a400080011ff */
[----:B--2---:R-:W-:Y:S05]  /*9370*/  @!P0 NANOSLEEP.SYNCS 0x989680 ;  /* 0x009896800000895d */ /* 0x004fea0003900000 */
[----:B------:R-:W2:Y:S02]  /*9380*/  @!P0 SYNCS.PHASECHK.TRANS64 P0, [R0+URZ+0x48], R3 ;  /* 0x00004803000085a7 */ /* 0x000ea400080010ff */
[----:B--2---:R-:W-:Y:S05]  /*9390*/  @!P0 BRA `(.L_x_144) ;  /* 0xfffffffc00f08947 */ /* 0x004fea000383ffff */
[----:B------:R-:W-:Y:S05]  /*93a0*/  BRA `(.L_x_27) ;  /* 0xffffff8800ec7947 */ /* 0x000fea000383ffff */
.L_x_37:
[----:B-1----:R-:W-:-:S07]  /*93b0*/  MOV R0, UR7 ;  /* 0x0000000700007c02 */ /* 0x002fce0008000f00 */
.L_x_145:
[----:B-1----:R1:W2:Y:S02]  /*93c0*/  SYNCS.PHASECHK.TRANS64.TRYWAIT P0, [R0+URZ+0x48], R3 ;  /* 0x00004803000075a7 */ /* 0x0022a400080011ff */
[----:B--2---:R-:W-:Y:S05]  /*93d0*/  @!P0 NANOSLEEP.SYNCS 0x989680 ;  /* 0x009896800000895d */ /* 0x004fea0003900000 */
[----:B------:R-:W2:Y:S02]  /*93e0*/  @!P0 SYNCS.PHASECHK.TRANS64 P0, [R0+URZ+0x48], R3 ;  /* 0x00004803000085a7 */ /* 0x000ea400080010ff */
[----:B--2---:R-:W-:Y:S05]  /*93f0*/  @!P0 BRA `(.L_x_145) ;  /* 0xfffffffc00f08947 */ /* 0x004fea000383ffff */
[----:B------:R-:W-:Y:S05]  /*9400*/  BRA `(.L_x_36) ;  /* 0xffffff9000107947 */ /* 0x000fea000383ffff */
.L_x_44:
[----:B-1----:R1:W4:Y:S02]  /*9410*/  SYNCS.PHASECHK.TRANS64.TRYWAIT P0, [R3+URZ+0xd0], R0 ;  /* 0x0000d000030075a7 */ /* 0x00232400080011ff */
[----:B----4-:R-:W-:Y:S05]  /*9420*/  @!P0 NANOSLEEP.SYNCS 0x989680 ;  /* 0x009896800000895d */ /* 0x010fea0003900000 */
[----:B------:R-:W4:Y:S02]  /*9430*/  @!P0 SYNCS.PHASECHK.TRANS64 P0, [R3+URZ+0xd0], R0 ;  /* 0x0000d000030085a7 */ /* 0x000f2400080010ff */
[----:B----4-:R-:W-:Y:S05]  /*9440*/  @!P0 BRA `(.L_x_44) ;  /* 0xfffffffc00f08947 */ /* 0x010fea000383ffff */
[----:B------:R-:W-:Y:S05]  /*9450*/  BRA `(.L_x_146) ;  /* 0xffffff9400187947 */ /* 0x000fea000383ffff */
.L_x_48:
[----:B-1----:R-:W-:-:S07]  /*9460*/  MOV R0, UR4 ;  /* 0x0000000400007c02 */ /* 0x002fce0008000f00 */
.L_x_147:
[----:B-1----:R1:W2:Y:S02]  /*9470*/  SYNCS.PHASECHK.TRANS64.TRYWAIT P0, [R0+URZ], R3 ;  /* 0x00000003000075a7 */ /* 0x0022a400080011ff */
[----:B--2---:R-:W-:Y:S05]  /*9480*/  @!P0 NANOSLEEP.SYNCS 0x989680 ;  /* 0x009896800000895d */ /* 0x004fea0003900000 */
[----:B------:R-:W2:Y:S02]  /*9490*/  @!P0 SYNCS.PHASECHK.TRANS64 P0, [R0+URZ], R3 ;  /* 0x00000003000085a7 */ /* 0x000ea400080010ff */
[----:B--2---:R-:W-:Y:S05]  /*94a0*/  @!P0 BRA `(.L_x_147) ;  /* 0xfffffffc00f08947 */ /* 0x004fea000383ffff */
[----:B------:R-:W-:Y:S05]  /*94b0*/  BRA `(.L_x_148) ;  /* 0xffffff9800c47947 */ /* 0x000fea000383ffff */
.L_x_49:
[----:B------:R-:W-:-:S07]  /*94c0*/  MOV R0, UR5 ;  /* 0x0000000500007c02 */ /* 0x000fce0008000f00 */
.L_x_149:
[----:B-1----:R1:W2:Y:S02]  /*94d0*/  SYNCS.PHASECHK.TRANS64.TRYWAIT P0, [R0+URZ], R3 ;  /* 0x00000003000075a7 */ /* 0x0022a400080011ff */
[----:B--2---:R-:W-:Y:S05]  /*94e0*/  @!P0 NANOSLEEP.SYNCS 0x989680 ;  /* 0x009896800000895d */ /* 0x004fea0003900000 */
[----:B------:R-:W2:Y:S02]  /*94f0*/  @!P0 SYNCS.PHASECHK.TRANS64 P0, [R0+URZ], R3 ;  /* 0x00000003000085a7 */ /* 0x000ea400080010ff */
[----:B--2---:R-:W-:Y:S05]  /*9500*/  @!P0 BRA `(.L_x_149) ;  /* 0xfffffffc00f08947 */ /* 0x004fea000383ffff */
[----:B------:R-:W-:Y:S05]  /*9510*/  BRA `(.L_x_150) ;  /* 0xffffff9800d07947 */ /* 0x000fea000383ffff */
.L_x_50:
[----:B------:R-:W-:-:S07]  /*9520*/  MOV R0, UR5 ;  /* 0x0000000500007c02 */ /* 0x000fce0008000f00 */
.L_x_151:
[----:B-1----:R1:W2:Y:S02]  /*9530*/  SYNCS.PHASECHK.TRANS64.TRYWAIT P0, [R0+URZ], R3 ;  /* 0x00000003000075a7 */ /* 0x0022a400080011ff */
[----:B--2---:R-:W-:Y:S05]  /*9540*/  @!P0 NANOSLEEP.SYNCS 0x989680 ;  /* 0x009896800000895d */ /* 0x004fea0003900000 */
[----:B------:R-:W2:Y:S02]  /*9550*/  @!P0 SYNCS.PHASECHK.TRANS64 P0, [R0+URZ], R3 ;  /* 0x00000003000085a7 */ /* 0x000ea400080010ff */
[----:B--2---:R-:W-:Y:S05]  /*9560*/  @!P0 BRA `(.L_x_151) ;  /* 0xfffffffc00f08947 */ /* 0x004fea000383ffff */
[----:B------:R-:W-:Y:S05]  /*9570*/  BRA `(.L_x_152) ;  /* 0xffffff9800dc7947 */ /* 0x000fea000383ffff */
.L_x_51:
[----:B------:R-:W-:-:S07]  /*9580*/  MOV R0, UR5 ;  /* 0x0000000500007c02 */ /* 0x000fce0008000f00 */
.L_x_153:
[----:B-1----:R1:W2:Y:S02]  /*9590*/  SYNCS.PHASECHK.TRANS64.TRYWAIT P0, [R0+URZ], R3 ;  /* 0x00000003000075a7 */ /* 0x0022a400080011ff */
[----:B--2---:R-:W-:Y:S05]  /*95a0*/  @!P0 NANOSLEEP.SYNCS 0x989680 ;  /* 0x009896800000895d */ /* 0x004fea0003900000 */
[----:B------:R-:W2:Y:S02]  /*95b0*/  @!P0 SYNCS.PHASECHK.TRANS64 P0, [R0+URZ], R3 ;  /* 0x00000003000085a7 */ /* 0x000ea400080010ff */
[----:B--2---:R-:W-:Y:S05]  /*95c0*/  @!P0 BRA `(.L_x_153) ;  /* 0xfffffffc00f08947 */ /* 0x004fea000383ffff */
[----:B------:R-:W-:Y:S05]  /*95d0*/  BRA `(.L_x_154) ;  /* 0xffffff9800e87947 */ /* 0x000fea000383ffff */
.L_x_52:
[----:B------:R-:W-:-:S07]  /*95e0*/  MOV R0, UR5 ;  /* 0x0000000500007c02 */ /* 0x000fce0008000f00 */
.L_x_155:
[----:B-1----:R1:W2:Y:S02]  /*95f0*/  SYNCS.PHASECHK.TRANS64.TRYWAIT P0, [R0+URZ], R3 ;  /* 0x00000003000075a7 */ /* 0x0022a400080011ff */
[----:B--2---:R-:W-:Y:S05]  /*9600*/  @!P0 NANOSLEEP.SYNCS 0x989680 ;  /* 0x009896800000895d */ /* 0x004fea0003900000 */
[----:B------:R-:W2:Y:S02]  /*9610*/  @!P0 SYNCS.PHASECHK.TRANS64 P0, [R0+URZ], R3 ;  /* 0x00000003000085a7 */ /* 0x000ea400080010ff */
[----:B--2---:R-:W-:Y:S05]  /*9620*/  @!P0 BRA `(.L_x_155) ;  /* 0xfffffffc00f08947 */ /* 0x004fea000383ffff */
[----:B------:R-:W-:Y:S05]  /*9630*/  BRA `(.L_x_156) ;  /* 0xffffff9800f47947 */ /* 0x000fea000383ffff */
.L_x_53:
[----:B------:R-:W-:-:S07]  /*9640*/  MOV R0, UR5 ;  /* 0x0000000500007c02 */ /* 0x000fce0008000f00 */
.L_x_157:
[----:B-1----:R1:W2:Y:S02]  /*9650*/  SYNCS.PHASECHK.TRANS64.TRYWAIT P0, [R0+URZ], R3 ;  /* 0x00000003000075a7 */ /* 0x0022a400080011ff */
[----:B--2---:R-:W-:Y:S05]  /*9660*/  @!P0 NANOSLEEP.SYNCS 0x989680 ;  /* 0x009896800000895d */ /* 0x004fea0003900000 */
[----:B------:R-:W2:Y:S02]  /*9670*/  @!P0 SYNCS.PHASECHK.TRANS64 P0, [R0+URZ], R3 ;  /* 0x00000003000085a7 */ /* 0x000ea400080010ff */
[----:B--2---:R-:W-:Y:S05]  /*9680*/  @!P0 BRA `(.L_x_157) ;  /* 0xfffffffc00f08947 */ /* 0x004fea000383ffff */
[----:B------:R-:W-:Y:S05]  /*9690*/  BRA `(.L_x_158) ;  /* 0xffffff9c00007947 */ /* 0x000fea000383ffff */
.L_x_54:
[----:B------:R-:W-:-:S07]  /*96a0*/  MOV R0, UR5 ;  /* 0x0000000500007c02 */ /* 0x000fce0008000f00 */
.L_x_159:
[----:B-1----:R1:W2:Y:S02]  /*96b0*/  SYNCS.PHASECHK.TRANS64.TRYWAIT P0, [R0+URZ], R3 ;  /* 0x00000003000075a7 */ /* 0x0022a400080011ff */
[----:B--2---:R-:W-:Y:S05]  /*96c0*/  @!P0 NANOSLEEP.SYNCS 0x989680 ;  /* 0x009896800000895d */ /* 0x004fea0003900000 */
[----:B------:R-:W2:Y:S02]  /*96d0*/  @!P0 SYNCS.PHASECHK.TRANS64 P0, [R0+URZ], R3 ;  /* 0x00000003000085a7 */ /* 0x000ea400080010ff */
[----:B--2---:R-:W-:Y:S05]  /*96e0*/  @!P0 BRA `(.L_x_159) ;  /* 0xfffffffc00f08947 */ /* 0x004fea000383ffff */
[----:B------:R-:W-:Y:S05]  /*96f0*/  BRA `(.L_x_160) ;  /* 0xffffff9c000c7947 */ /* 0x000fea000383ffff */
.L_x_55:
[----:B------:R-:W-:-:S07]  /*9700*/  MOV R0, UR5 ;  /* 0x0000000500007c02 */ /* 0x000fce0008000f00 */
.L_x_161:
[----:B-1----:R1:W2:Y:S02]  /*9710*/  SYNCS.PHASECHK.TRANS64.TRYWAIT P0, [R0+URZ], R3 ;  /* 0x00000003000075a7 */ /* 0x0022a400080011ff */
[----:B--2---:R-:W-:Y:S05]  /*9720*/  @!P0 NANOSLEEP.SYNCS 0x989680 ;  /* 0x009896800000895d */ /* 0x004fea0003900000 */
[----:B------:R-:W2:Y:S02]  /*9730*/  @!P0 SYNCS.PHASECHK.TRANS64 P0, [R0+URZ], R3 ;  /* 0x00000003000085a7 */ /* 0x000ea400080010ff */
[----:B--2---:R-:W-:Y:S05]  /*9740*/  @!P0 BRA `(.L_x_161) ;  /* 0xfffffffc00f08947 */ /* 0x004fea000383ffff */
[----:B------:R-:W-:Y:S05]  /*9750*/  BRA `(.L_x_162) ;  /* 0xffffff9c00187947 */ /* 0x000fea000383ffff */
.L_x_58:
[----:B-1----:R1:W2:Y:S02]  /*9760*/  SYNCS.PHASECHK.TRANS64.TRYWAIT P0, [R2+URZ+0x110], R5 ;  /* 0x00011005020075a7 */ /* 0x0022a400080011ff */
[----:B--2---:R-:W-:Y:S05]  /*9770*/  @!P0 NANOSLEEP.SYNCS 0x989680 ;  /* 0x009896800000895d */ /* 0x004fea0003900000 */
[----:B------:R-:W2:Y:S02]  /*9780*/  @!P0 SYNCS.PHASECHK.TRANS64 P0, [R2+URZ+0x110], R5 ;  /* 0x00011005020085a7 */ /* 0x000ea400080010ff */
[----:B--2---:R-:W-:Y:S05]  /*9790*/  @!P0 BRA `(.L_x_58) ;  /* 0xfffffffc00f08947 */ /* 0x004fea000383ffff */
[----:B------:R-:W-:Y:S05]  /*97a0*/  BRA `(.L_x_163) ;  /* 0xffffff9c00747947 */ /* 0x000fea000383ffff */
.L_x_59:
[----:B------:R-:W-:-:S07]  /*97b0*/  MOV R2, UR4 ;  /* 0x0000000400027c02 */ /* 0x000fce0008000f00 */
.L_x_164:
[----:B-1----:R1:W2:Y:S02]  /*97c0*/  SYNCS.PHASECHK.TRANS64.TRYWAIT P0, [R2+URZ+0xe0], R5 ;  /* 0x0000e005020075a7 */ /* 0x0022a400080011ff */
[----:B--2---:R-:W-:Y:S05]  /*97d0*/  @!P0 NANOSLEEP.SYNCS 0x989680 ;  /* 0x009896800000895d */ /* 0x004fea0003900000 */
[----:B------:R-:W2:Y:S02]  /*97e0*/  @!P0 SYNCS.PHASECHK.TRANS64 P0, [R2+URZ+0xe0], R5 ;  /* 0x0000e005020085a7 */ /* 0x000ea400080010ff */
[----:B--2---:R-:W-:Y:S05]  /*97f0*/  @!P0 BRA `(.L_x_164) ;  /* 0xfffffffc00f08947 */ /* 0x004fea000383ffff */
[----:B------:R-:W-:Y:S05]  /*9800*/  BRA `(.L_x_165) ;  /* 0xffffff9c00847947 */ /* 0x000fea000383ffff */
.L_x_60:
[----:B-1----:R1:W2:Y:S02]  /*9810*/  SYNCS.PHASECHK.TRANS64.TRYWAIT P1, [R2+URZ+0xd0], R5 ;  /* 0x0000d005020075a7 */ /* 0x0022a400080211ff */
[----:B--2---:R-:W-:Y:S05]  /*9820*/  @!P1 NANOSLEEP.SYNCS 0x989680 ;  /* 0x009896800000995d */ /* 0x004fea0003900000 */
[----:B------:R-:W2:Y:S02]  /*9830*/  @!P1 SYNCS.PHASECHK.TRANS64 P1, [R2+URZ+0xd0], R5 ;  /* 0x0000d005020095a7 */ /* 0x000ea400080210ff */
[----:B--2---:R-:W-:Y:S05]  /*9840*/  @!P1 BRA `(.L_x_60) ;  /* 0xfffffffc00f09947 */ /* 0x004fea000383ffff */
[----:B------:R-:W-:Y:S05]  /*9850*/  BRA `(.L_x_166) ;  /* 0xffffff9c00b47947 */ /* 0x000fea000383ffff */
.L_x_63:
[----:B------:R-:W-:-:S07]  /*9860*/  MOV R0, UR4 ;  /* 0x0000000400007c02 */ /* 0x000fce0008000f00 */
.L_x_167:
[----:B-1----:R1:W2:Y:S02]  /*9870*/  SYNCS.PHASECHK.TRANS64.TRYWAIT P0, [R0+URZ+0xe0], R3 ;  /* 0x0000e003000075a7 */ /* 0x0022a400080011ff */
[----:B--2---:R-:W-:Y:S05]  /*9880*/  @!P0 NANOSLEEP.SYNCS 0x989680 ;  /* 0x009896800000895d */ /* 0x004fea0003900000 */
[----:B------:R-:W2:Y:S02]  /*9890*/  @!P0 SYNCS.PHASECHK.TRANS64 P0, [R0+URZ+0xe0], R3 ;  /* 0x0000e003000085a7 */ /* 0x000ea400080010ff */
[----:B--2---:R-:W-:Y:S05]  /*98a0*/  @!P0 BRA `(.L_x_167) ;  /* 0xfffffffc00f08947 */ /* 0x004fea000383ffff */
[----:B------:R-:W-:Y:S05]  /*98b0*/  BRA `(.L_x_62) ;  /* 0xffffffa000087947 */ /* 0x000fea000383ffff */
.L_x_72:
[----:B-1----:R-:W-:-:S04]  /*98c0*/  MOV R0, UR5 ;  /* 0x0000000500007c02 */ /* 0x002fc80008000f00 */
[----:B------:R1:W2:Y:S03]  /*98d0*/  SYNCS.PHASECHK.TRANS64.TRYWAIT P0, [R0+URZ+0x8], R7 ;  /* 0x00000807000075a7 */ /* 0x0002a600080011ff */
[----:B--2---:R-:W-:Y:S05]  /*98e0*/  @!P0 NANOSLEEP.SYNCS 0x989680 ;  /* 0x009896800000895d */ /* 0x004fea0003900000 */
[----:B------:R-:W2:Y:S02]  /*98f0*/  @!P0 SYNCS.PHASECHK.TRANS64 P0, [R0+URZ+0x8], R7 ;  /* 0x00000807000085a7 */ /* 0x000ea400080010ff */
[----:B--2---:R-:W-:Y:S05]  /*9900*/  @!P0 BRA `(.L_x_72) ;  /* 0xfffffffc00ec8947 */ /* 0x004fea000383ffff */
[----:B------:R-:W-:Y:S05]  /*9910*/  BRA `(.L_x_71) ;  /* 0xffffffa000bc7947 */ /* 0x000fea000383ffff */
.L_x_74:
[----:B------:R-:W-:Y:S01]  /*9920*/  BSSY B0, `(.L_x_168) ;  /* 0x0000006000007945 */ /* 0x000fe20003800000 */
[----:B------:R-:W-:-:S07]  /*9930*/  MOV R15, 0xffffffff ;  /* 0xffffffff000f7802 */ /* 0x000fce0000000f00 */
[----:B-1---5:R-:W-:Y:S05]  /*9940*/  WARPSYNC.COLLECTIVE R15, `(.L_x_169) ;  /* 0x000000000f0c7348 */ /* 0x022fea0003c00000 */
[----:B------:R-:W-:Y:S02]  /*9950*/  ELECT P6, UR79, PT ;  /* 0x00000000004f782f */ /* 0x000fe400038c0000 */
[----:B------:R-:W-:Y:S01]  /*9960*/  MOV R14, UR79 ;  /* 0x0000004f000e7c02 */ /* 0x000fe20008000f00 */
[----:B-1---5:R-:W-:Y:S10]  /*9970*/  ENDCOLLECTIVE ;  /* 0x000000000000791b */ /* 0x022ff40003800000 */
.L_x_169:
[----:B------:R-:W-:Y:S05]  /*9980*/  BSYNC B0 ;  /* 0x0000000000007941 */ /* 0x000fea0003800000 */
.L_x_168:
[----:B------:R-:W-:Y:S01]  /*9990*/  PLOP3.LUT P0, PT, P6, PT, PT, 0x80, 0x8 ;  /* 0x000000000008781c */ /* 0x000fe2000370f070 */
[----:B------:R-:W-:-:S12]  /*99a0*/  BRA `(.L_x_170) ;  /* 0xffffffa000e87947 */ /* 0x000fd8000383ffff */
.L_x_76:
[----:B-1----:R-:W-:-:S04]  /*99b0*/  MOV R0, UR5 ;  /* 0x0000000500007c02 */ /* 0x002fc80008000f00 */
[----:B------:R1:W2:Y:S03]  /*99c0*/  SYNCS.PHASECHK.TRANS64.TRYWAIT P0, [R0+URZ+0x8], R5 ;  /* 0x00000805000075a7 */ /* 0x0002a600080011ff */
[----:B--2---:R-:W-:Y:S05]  /*99d0*/  @!P0 NANOSLEEP.SYNCS 0x989680 ;  /* 0x009896800000895d */ /* 0x004fea0003900000 */
[----:B------:R-:W2:Y:S02]  /*99e0*/  @!P0 SYNCS.PHASECHK.TRANS64 P0, [R0+URZ+0x8], R5 ;  /* 0x00000805000085a7 */ /* 0x000ea400080010ff */
[----:B--2---:R-:W-:Y:S05]  /*99f0*/  @!P0 BRA `(.L_x_76) ;  /* 0xfffffffc00ec8947 */ /* 0x004fea000383ffff */
[----:B------:R-:W-:Y:S05]  /*9a00*/  BRA `(.L_x_75) ;  /* 0xffffffa000ec7947 */ /* 0x000fea000383ffff */
.L_x_77:
[----:B-1----:R1:W2:Y:S02]  /*9a10*/  SYNCS.PHASECHK.TRANS64.TRYWAIT P0, [R2+URZ+0xd0], R5 ;  /* 0x0000d005020075a7 */ /* 0x0022a400080011ff */
[----:B--2---:R-:W-:Y:S05]  /*9a20*/  @!P0 NANOSLEEP.SYNCS 0x989680 ;  /* 0x009896800000895d */ /* 0x004fea0003900000 */
[----:B------:R-:W2:Y:S02]  /*9a30*/  @!P0 SYNCS.PHASECHK.TRANS64 P0, [R2+URZ+0xd0], R5 ;  /* 0x0000d005020085a7 */ /* 0x000ea400080010ff */
[----:B--2---:R-:W-:Y:S05]  /*9a40*/  @!P0 BRA `(.L_x_77) ;  /* 0xfffffffc00f08947 */ /* 0x004fea000383ffff */
[----:B------:R-:W-:Y:S05]  /*9a50*/  BRA `(.L_x_171) ;  /* 0xffffffa8002c7947 */ /* 0x000fea000383ffff */
.L_x_81:
[----:B------:R-:W-:-:S07]  /*9a60*/  MOV R0, UR59 ;  /* 0x0000003b00007c02 */ /* 0x000fce0008000f00 */
.L_x_172:
[----:B-1----:R1:W2:Y:S02]  /*9a70*/  SYNCS.PHASECHK.TRANS64.TRYWAIT P0, [R0+URZ+0x100], R5 ;  /* 0x00010005000075a7 */ /* 0x0022a400080011ff */
[----:B--2---:R-:W-:Y:S05]  /*9a80*/  @!P0 NANOSLEEP.SYNCS 0x989680 ;  /* 0x009896800000895d */ /* 0x004fea0003900000 */
[----:B------:R-:W2:Y:S02]  /*9a90*/  @!P0 SYNCS.PHASECHK.TRANS64 P0, [R0+URZ+0x100], R5 ;  /* 0x00010005000085a7 */ /* 0x000ea400080010ff */
[----:B--2---:R-:W-:Y:S05]  /*9aa0*/  @!P0 BRA `(.L_x_172) ;  /* 0xfffffffc00f08947 */ /* 0x004fea000383ffff */
[----:B------:R-:W-:Y:S05]  /*9ab0*/  BRA `(.L_x_173) ;  /* 0xffffffac00c47947 */ /* 0x000fea000383ffff */
.L_x_84:
[----:B------:R-:W-:Y:S07]  /*9ac0*/  MOV R0, UR7 ;  /* 0x0000000700007c02 */ /* 0x000fee0008000f00 */
.L_x_174:
[----:B-1----:R1:W2:Y:S02]  /*9ad0*/  SYNCS.PHASECHK.TRANS64.TRYWAIT P0, [R0+URZ], R5 ;  /* 0x00000005000075a7 */ /* 0x0022a400080011ff */
[----:B--2---:R-:W-:Y:S05]  /*9ae0*/  @!P0 NANOSLEEP.SYNCS 0x989680 ;  /* 0x009896800000895d */ /* 0x004fea0003900000 */
[----:B------:R-:W2:Y:S02]  /*9af0*/  @!P0 SYNCS.PHASECHK.TRANS64 P0, [R0+URZ], R5 ;  /* 0x00000005000085a7 */ /* 0x000ea400080010ff */
[----:B--2---:R-:W-:Y:S05]  /*9b00*/  @!P0 BRA `(.L_x_174) ;  /* 0xfffffffc00f08947 */ /* 0x004fea000383ffff */
[----:B------:R-:W-:Y:S05]  /*9b10*/  BRA `(.L_x_83) ;  /* 0xffffffb000347947 */ /* 0x000fea000383ffff */
.L_x_88:
[----:B-1----:R-:W-:-:S07]  /*9b20*/  MOV R0, UR4 ;  /* 0x0000000400007c02 */ /* 0x002fce0008000f00 */
.L_x_175:
[----:B-1----:R1:W2:Y:S02]  /*9b30*/  SYNCS.PHASECHK.TRANS64.TRYWAIT P0, [R0+URZ], R3 ;  /* 0x00000003000075a7 */ /* 0x0022a400080011ff */
[----:B--2---:R-:W-:Y:S05]  /*9b40*/  @!P0 NANOSLEEP.SYNCS 0x989680 ;  /* 0x009896800000895d */ /* 0x004fea0003900000 */
[----:B------:R-:W2:Y:S02]  /*9b50*/  @!P0 SYNCS.PHASECHK.TRANS64 P0, [R0+URZ], R3 ;  /* 0x00000003000085a7 */ /* 0x000ea400080010ff */
[----:B--2---:R-:W-:Y:S05]  /*9b60*/  @!P0 BRA `(.L_x_175) ;  /* 0xfffffffc00f08947 */ /* 0x004fea000383ffff */
[----:B------:R-:W-:Y:S05]  /*9b70*/  BRA `(.L_x_176) ;  /* 0xffffffb400647947 */ /* 0x000fea000383ffff */
.L_x_91:
[----:B------:R-:W-:-:S07]  /*9b80*/  MOV R0, UR34 ;  /* 0x0000002200007c02 */ /* 0x000fce0008000f00 */
.L_x_177:
[----:B-1----:R1:W2:Y:S02]  /*9b90*/  SYNCS.PHASECHK.TRANS64.TRYWAIT P1, [R0+URZ+0x130], R3 ;  /* 0x00013003000075a7 */ /* 0x0022a400080211ff */
[----:B--2---:R-:W-:Y:S05]  /*9ba0*/  @!P1 NANOSLEEP.SYNCS 0x989680 ;  /* 0x009896800000995d */ /* 0x004fea0003900000 */
[----:B------:R-:W2:Y:S02]  /*9bb0*/  @!P1 SYNCS.PHASECHK.TRANS64 P1, [R0+URZ+0x130], R3 ;  /* 0x00013003000095a7 */ /* 0x000ea400080210ff */
[----:B--2---:R-:W-:Y:S05]  /*9bc0*/  @!P1 BRA `(.L_x_177) ;  /* 0xfffffffc00f09947 */ /* 0x004fea000383ffff */
[----:B------:R-:W-:Y:S05]  /*9bd0*/  BRA `(.L_x_178) ;  /* 0xffffffb400b07947 */ /* 0x000fea000383ffff */
.L_x_96:
[----:B---3--:R3:W1:Y:S02]  /*9be0*/  SYNCS.PHASECHK.TRANS64.TRYWAIT P0, [R12+URZ+0xd0], R9 ;  /* 0x0000d0090c0075a7 */ /* 0x00866400080011ff */
[----:B-1----:R-:W-:Y:S05]  /*9bf0*/  @!P0 NANOSLEEP.SYNCS 0x989680 ;  /* 0x009896800000895d */ /* 0x002fea0003900000 */
[----:B------:R-:W1:Y:S02]  /*9c00*/  @!P0 SYNCS.PHASECHK.TRANS64 P0, [R12+URZ+0xd0], R9 ;  /* 0x0000d0090c0085a7 */ /* 0x000e6400080010ff */
[----:B-1----:R-:W-:Y:S05]  /*9c10*/  @!P0 BRA `(.L_x_96) ;  /* 0xfffffffc00f08947 */ /* 0x002fea000383ffff */
[----:B------:R-:W-:Y:S05]  /*9c20*/  BRA `(.L_x_179) ;  /* 0xffffffb800c87947 */ /* 0x000fea000383ffff */
.L_x_99:
[----:B------:R-:W-:Y:S07]  /*9c30*/  MOV R0, UR24 ;  /* 0x0000001800007c02 */ /* 0x000fee0008000f00 */
.L_x_180:
[----:B-1----:R1:W2:Y:S02]  /*9c40*/  SYNCS.PHASECHK.TRANS64.TRYWAIT P2, [R0+URZ+0xc8], R9 ;  /* 0x0000c809000075a7 */ /* 0x0022a400080411ff */
[----:B--2---:R-:W-:Y:S05]  /*9c50*/  @!P2 NANOSLEEP.SYNCS 0x989680 ;  /* 0x009896800000a95d */ /* 0x004fea0003900000 */
[----:B------:R-:W2:Y:S02]  /*9c60*/  @!P2 SYNCS.PHASECHK.TRANS64 P2, [R0+URZ+0xc8], R9 ;  /* 0x0000c8090000a5a7 */ /* 0x000ea400080410ff */
[----:B--2---:R-:W-:Y:S05]  /*9c70*/  @!P2 BRA `(.L_x_180) ;  /* 0xfffffffc00f0a947 */ /* 0x004fea000383ffff */
[----:B------:R-:W-:Y:S05]  /*9c80*/  BRA `(.L_x_98) ;  /* 0xffffffc0002c7947 */ /* 0x000fea000383ffff */
.L_x_102:
[----:B------:R-:W-:Y:S07]  /*9c90*/  MOV R0, UR4 ;  /* 0x0000000400007c02 */ /* 0x000fee0008000f00 */
.L_x_181:
[----:B-1----:R1:W2:Y:S02]  /*9ca0*/  SYNCS.PHASECHK.TRANS64.TRYWAIT P0, [R0+URZ+0xa8], R9 ;  /* 0x0000a809000075a7 */ /* 0x0022a400080011ff */
[----:B--2---:R-:W-:Y:S05]  /*9cb0*/  @!P0 NANOSLEEP.SYNCS 0x989680 ;  /* 0x009896800000895d */ /* 0x004fea0003900000 */
[----:B------:R-:W2:Y:S02]  /*9cc0*/  @!P0 SYNCS.PHASECHK.TRANS64 P0, [R0+URZ+0xa8], R9 ;  /* 0x0000a809000085a7 */ /* 0x000ea400080010ff */
[----:B--2---:R-:W-:Y:S05]  /*9cd0*/  @!P0 BRA `(.L_x_181) ;  /* 0xfffffffc00f08947 */ /* 0x004fea000383ffff */
[----:B------:R-:W-:Y:S05]  /*9ce0*/  BRA `(.L_x_182) ;  /* 0xffffffc0008c7947 */ /* 0x000fea000383ffff */
.L_x_103:
[----:B------:R-:W-:Y:S07]  /*9cf0*/  MOV R9, UR5 ;  /* 0x0000000500097c02 */ /* 0x000fee0008000f00 */
.L_x_183:
[----:B-1----:R1:W2:Y:S02]  /*9d00*/  SYNCS.PHASECHK.TRANS64.TRYWAIT P0, [R9+URZ+0xa8], R0 ;  /* 0x0000a800090075a7 */ /* 0x0022a400080011ff */
[----:B--2---:R-:W-:Y:S05]  /*9d10*/  @!P0 NANOSLEEP.SYNCS 0x989680 ;  /* 0x009896800000895d */ /* 0x004fea0003900000 */
[----:B------:R-:W2:Y:S02]  /*9d20*/  @!P0 SYNCS.PHASECHK.TRANS64 P0, [R9+URZ+0xa8], R0 ;  /* 0x0000a800090085a7 */ /* 0x000ea400080010ff */
[----:B--2---:R-:W-:Y:S05]  /*9d30*/  @!P0 BRA `(.L_x_183) ;  /* 0xfffffffc00f08947 */ /* 0x004fea000383ffff */
[----:B------:R-:W-:Y:S05]  /*9d40*/  BRA `(.L_x_184) ;  /* 0xffffffc000e87947 */ /* 0x000fea000383ffff */
.L_x_105:
[----:B------:R-:W-:-:S07]  /*9d50*/  MOV R0, UR4 ;  /* 0x0000000400007c02 */ /* 0x000fce0008000f00 */
.L_x_185:
[----:B-1----:R1:W2:Y:S02]  /*9d60*/  SYNCS.PHASECHK.TRANS64.TRYWAIT P0, [R0+URZ], R3 ;  /* 0x00000003000075a7 */ /* 0x0022a400080011ff */
[----:B--2---:R-:W-:Y:S05]  /*9d70*/  @!P0 NANOSLEEP.SYNCS 0x989680 ;  /* 0x009896800000895d */ /* 0x004fea0003900000 */
[----:B------:R-:W2:Y:S02]  /*9d80*/  @!P0 SYNCS.PHASECHK.TRANS64 P0, [R0+URZ], R3 ;  /* 0x00000003000085a7 */ /* 0x000ea400080010ff */
[----:B--2---:R-:W-:Y:S05]  /*9d90*/  @!P0 BRA `(.L_x_185) ;  /* 0xfffffffc00f08947 */ /* 0x004fea000383ffff */
[----:B------:R-:W-:Y:S05]  /*9da0*/  BRA `(.L_x_186) ;  /* 0xffffffc400787947 */ /* 0x000fea000383ffff */
.L_x_106:
[----:B------:R-:W-:-:S07]  /*9db0*/  MOV R0, UR5 ;  /* 0x0000000500007c02 */ /* 0x000fce0008000f00 */
.L_x_187:
[----:B-1----:R1:W2:Y:S02]  /*9dc0*/  SYNCS.PHASECHK.TRANS64.TRYWAIT P0, [R0+URZ], R3 ;  /* 0x00000003000075a7 */ /* 0x0022a400080011ff */
[----:B--2---:R-:W-:Y:S05]  /*9dd0*/  @!P0 NANOSLEEP.SYNCS 0x989680 ;  /* 0x009896800000895d */ /* 0x004fea0003900000 */
[----:B------:R-:W2:Y:S02]  /*9de0*/  @!P0 SYNCS.PHASECHK.TRANS64 P0, [R0+URZ], R3 ;  /* 0x00000003000085a7 */ /* 0x000ea400080010ff */
[----:B--2---:R-:W-:Y:S05]  /*9df0*/  @!P0 BRA `(.L_x_187) ;  /* 0xfffffffc00f08947 */ /* 0x004fea000383ffff */
[----:B------:R-:W-:Y:S05]  /*9e00*/  BRA `(.L_x_188) ;  /* 0xffffffc400847947 */ /* 0x000fea000383ffff */
.L_x_108:
[----:B--2---:R2:W4:Y:S02]  /*9e10*/  SYNCS.PHASECHK.TRANS64.TRYWAIT P0, [R0+URZ+0xd0], R3 ;  /* 0x0000d003000075a7 */ /* 0x00452400080011ff */
[----:B----4-:R-:W-:Y:S05]  /*9e20*/  @!P0 NANOSLEEP.SYNCS 0x989680 ;  /* 0x009896800000895d */ /* 0x010fea0003900000 */
[----:B------:R-:W4:Y:S02]  /*9e30*/  @!P0 SYNCS.PHASECHK.TRANS64 P0, [R0+URZ+0xd0], R3 ;  /* 0x0000d003000085a7 */ /* 0x000f2400080010ff */
[----:B----4-:R-:W-:Y:S05]  /*9e40*/  @!P0 BRA `(.L_x_108) ;  /* 0xfffffffc00f08947 */ /* 0x010fea000383ffff */
[----:B------:R-:W-:Y:S05]  /*9e50*/  BRA `(.L_x_189) ;  /* 0xffffffc800687947 */ /* 0x000fea000383ffff */
.L_x_118:
[----:B-1----:R1:W2:Y:S02]  /*9e60*/  SYNCS.PHASECHK.TRANS64.TRYWAIT P0, [R0+URZ+0x90], R5 ;  /* 0x00009005000075a7 */ /* 0x0022a400080011ff */
[----:B--2---:R-:W-:Y:S05]  /*9e70*/  @!P0 NANOSLEEP.SYNCS 0x989680 ;  /* 0x009896800000895d */ /* 0x004fea0003900000 */
[----:B------:R-:W2:Y:S02]  /*9e80*/  @!P0 SYNCS.PHASECHK.TRANS64 P0, [R0+URZ+0x90], R5 ;  /* 0x00009005000085a7 */ /* 0x000ea400080010ff */
[----:B--2---:R-:W-:Y:S05]  /*9e90*/  @!P0 BRA `(.L_x_118) ;  /* 0xfffffffc00f08947 */ /* 0x004fea000383ffff */
[----:B------:R-:W-:Y:S05]  /*9ea0*/  BRA `(.L_x_117) ;  /* 0xffffffd400ec7947 */ /* 0x000fea000383ffff */
.L_x_120:
[----:B-1----:R1:W4:Y:S02]  /*9eb0*/  SYNCS.PHASECHK.TRANS64.TRYWAIT P1, [R92+URZ+0xf0], R3 ;  /* 0x0000f0035c0075a7 */ /* 0x00232400080211ff */
[----:B----4-:R-:W-:Y:S05]  /*9ec0*/  @!P1 NANOSLEEP.SYNCS 0x989680 ;  /* 0x009896800000995d */ /* 0x010fea0003900000 */
[----:B------:R-:W4:Y:S02]  /*9ed0*/  @!P1 SYNCS.PHASECHK.TRANS64 P1, [R92+URZ+0xf0], R3 ;  /* 0x0000f0035c0095a7 */ /* 0x000f2400080210ff */
[----:B----4-:R-:W-:Y:S05]  /*9ee0*/  @!P1 BRA `(.L_x_120) ;  /* 0xfffffffc00f09947 */ /* 0x010fea000383ffff */
[----:B------:R-:W-:Y:S05]  /*9ef0*/  BRA `(.L_x_119) ;  /* 0xffffffd800247947 */ /* 0x000fea000383ffff */
.L_x_131:
[----:B---3--:R3:W4:Y:S02]  /*9f00*/  SYNCS.PHASECHK.TRANS64.TRYWAIT P0, [R2+URZ+0x90], R5 ;  /* 0x00009005020075a7 */ /* 0x00872400080011ff */
[----:B----4-:R-:W-:Y:S05]  /*9f10*/  @!P0 NANOSLEEP.SYNCS 0x989680 ;  /* 0x009896800000895d */ /* 0x010fea0003900000 */
[----:B------:R-:W4:Y:S02]  /*9f20*/  @!P0 SYNCS.PHASECHK.TRANS64 P0, [R2+URZ+0x90], R5 ;  /* 0x00009005020085a7 */ /* 0x000f2400080010ff */
[----:B----4-:R-:W-:Y:S05]  /*9f30*/  @!P0 BRA `(.L_x_131) ;  /* 0xfffffffc00f08947 */ /* 0x010fea000383ffff */
[----:B------:R-:W-:Y:S05]  /*9f40*/  BRA `(.L_x_130) ;  /* 0xffffffe400147947 */ /* 0x000fea000383ffff */
        .weak           $__internal_0_$__cuda_sm10x_tcgen05_guardrail_trap_col_being_dealloced_not_returned_by_alloc
        .type           $__internal_0_$__cuda_sm10x_tcgen05_guardrail_trap_col_being_dealloced_not_returned_by_alloc,@function
        .size           $__internal_0_$__cuda_sm10x_tcgen05_guardrail_trap_col_being_dealloced_not_returned_by_alloc,($__internal_1_$__cuda_sm10x_tcgen05_guardrail_trap_phase_invalid_during_alloc - $__internal_0_$__cuda_sm10x_tcgen05_guardrail_trap_col_being_dealloced_not_returned_by_alloc)
$__internal_0_$__cuda_sm10x_tcgen05_guardrail_trap_col_being_dealloced_not_returned_by_alloc:
[----:B------:R-:W-:Y:S05]  /*9f50*/  BPT.TRAP 0x1 ;  /* 0x000000040000795c */ /* 0x000fea0000300000 */
[----:B------:R-:W-:-:S04]  /*9f60*/  HFMA2 R3, -RZ, RZ, 0, 0 ;  /* 0x00000000ff037431 */ /* 0x000fc800000001ff */
[----:B------:R-:W-:Y:S05]  /*9f70*/  RET.REL.NODEC R2 `(_ZN7cutlass13device_kernelINS_4gemm6kernel13GemmUniversalIN4cute5tupleIJiiiiEEENS1_10collective13CollectiveMmaINS1_46MainloopSm100TmaUmmaWarpSpecializedBlockScaledILi9ELi2ELi2ENS5_IJNS4_1CILi4EEENSA_ILi2EEENSA_ILi1EEEEEEEENS5_IJNSA_ILi256EEENSA_ILi64EEESG_EEENS5_IJNS_12float_e2m1_tENS_13float_ue8m0_tEEEENS5_IJNS5_IJlSD_lEEENS4_6LayoutINS5_IJNS5_IJNS5_IJNSA_ILi32EEESB_EEEiEEESQ_NS5_IJSD_iEEEEEENS5_IJNS5_IJNS5_IJNSA_ILi16EEESB_EEEiEEENS5_IJNS5_IJNSA_ILi0EEESD_EEENSA_ILi512EEEEEENS5_IJSW_iEEEEEEEEEEESL_S13_NS4_8TiledMMAINS4_8MMA_AtomIJNS4_23SM100_MMA_MXF4_2x1SM_SSISJ_SJ_fSK_Li256ELi64ELi32ELNS4_4UMMA5MajorE0ELS18_0ELNS17_7ScaleInE0ELS19_0EEEEEENSN_INS5_IJSD_SD_SD_EEENS5_IJSW_SW_SW_EEEEENS5_IJNS4_10UnderscoreES1F_S1F_EEEEENS5_IJNS4_28SM100_TMA_2SM_LOAD_MULTICASTES1I_EEENS5_IJNS4_14ComposedLayoutINS4_7SwizzleILi3ELi4ELi3EEENS4_18smem_ptr_flag_bitsILi4EEENSN_INS5_IJNSA_ILi8EEESG_EEENS5_IJSG_SD_EEEEEEENSN_INS5_IJNS5_IJNS5_IJSP_SD_EEENS5_IJSO_SC_EEEEEESD_NS5_IJSC_SC_EEEEEENS5_IJNS5_IJNS5_IJSU_SY_EEESX_EEESW_NS5_IJSC_SY_EEEEEEEEEEEvNS4_8identityES1J_S24_vS25_EENS_8epilogue10collective18CollectiveEpilogueINS27_23Sm100TmaWarpSpecializedILi3ELi2ELi32ELb1ELb0EEEJNS5_IJNSA_ILi128EEESH_SG_EEENS5_IJNSN_IS2C_SD_EENSN_ISO_SD_EEEEENS_10bfloat16_tESM_S2H_SM_NS27_6fusion15FusionCallbacksIS2B_NS2I_17LinearCombinationIS2H_fS2H_fLNS_15FloatRoundStyleE2EEES2D_S2G_JEEENS4_5SM1004TMEM4LOAD26SM100_TMEM_LOAD_32dp32b32xENS4_13SM90_TMA_LOADENS1K_INS1L_ILi2ELi4ELi3EEENS1N_ILi16EEENSN_INS5_IJS1P_SO_EEENS5_IJSO_SD_EEEEEEENS4_39AutoVectorizingCopyWithAssumedAlignmentILi128EEENS4_14SM90_TMA_STOREES2Y_S30_S30_EEEvvEEEEvNT_6ParamsE) ;  /* 0xffffff6002207950 */ /* 0x000fea0003c3ffff */
        .weak           $__internal_1_$__cuda_sm10x_tcgen05_guardrail_trap_phase_invalid_during_alloc
        .type           $__internal_1_$__cuda_sm10x_tcgen05_guardrail_trap_phase_invalid_during_alloc,@function
        .size           $__internal_1_$__cuda_sm10x_tcgen05_guardrail_trap_phase_invalid_during_alloc,($__internal_2_$__cuda_sm10x_tcgen05_guardrail_trap_unallocated_columns_being_dealloced - $__internal_1_$__cuda_sm10x_tcgen05_guardrail_trap_phase_invalid_during_alloc)
$__internal_1_$__cuda_sm10x_tcgen05_guardrail_trap_phase_invalid_during_alloc:
[----:B------:R-:W-:Y:S05]  /*9f80*/  BPT.TRAP 0x1 ;  /* 0x000000040000795c */ /* 0x000fea0000300000 */
[----:B------:R-:W-:-:S04]  /*9f90*/  MOV R5, 0x0 ;  /* 0x0000000000057802 */ /* 0x000fc80000000f00 */
[----:B------:R-:W-:Y:S05]  /*9fa0*/  RET.REL.NODEC R4 `(_ZN7cutlass13device_kernelINS_4gemm6kernel13GemmUniversalIN4cute5tupleIJiiiiEEENS1_10collective13CollectiveMmaINS1_46MainloopSm100TmaUmmaWarpSpecializedBlockScaledILi9ELi2ELi2ENS5_IJNS4_1CILi4EEENSA_ILi2EEENSA_ILi1EEEEEEEENS5_IJNSA_ILi256EEENSA_ILi64EEESG_EEENS5_IJNS_12float_e2m1_tENS_13float_ue8m0_tEEEENS5_IJNS5_IJlSD_lEEENS4_6LayoutINS5_IJNS5_IJNS5_IJNSA_ILi32EEESB_EEEiEEESQ_NS5_IJSD_iEEEEEENS5_IJNS5_IJNS5_IJNSA_ILi16EEESB_EEEiEEENS5_IJNS5_IJNSA_ILi0EEESD_EEENSA_ILi512EEEEEENS5_IJSW_iEEEEEEEEEEESL_S13_NS4_8TiledMMAINS4_8MMA_AtomIJNS4_23SM100_MMA_MXF4_2x1SM_SSISJ_SJ_fSK_Li256ELi64ELi32ELNS4_4UMMA5MajorE0ELS18_0ELNS17_7ScaleInE0ELS19_0EEEEEENSN_INS5_IJSD_SD_SD_EEENS5_IJSW_SW_SW_EEEEENS5_IJNS4_10UnderscoreES1F_S1F_EEEEENS5_IJNS4_28SM100_TMA_2SM_LOAD_MULTICASTES1I_EEENS5_IJNS4_14ComposedLayoutINS4_7SwizzleILi3ELi4ELi3EEENS4_18smem_ptr_flag_bitsILi4EEENSN_INS5_IJNSA_ILi8EEESG_EEENS5_IJSG_SD_EEEEEEENSN_INS5_IJNS5_IJNS5_IJSP_SD_EEENS5_IJSO_SC_EEEEEESD_NS5_IJSC_SC_EEEEEENS5_IJNS5_IJNS5_IJSU_SY_EEESX_EEESW_NS5_IJSC_SY_EEEEEEEEEEEvNS4_8identityES1J_S24_vS25_EENS_8epilogue10collective18CollectiveEpilogueINS27_23Sm100TmaWarpSpecializedILi3ELi2ELi32ELb1ELb0EEEJNS5_IJNSA_ILi128EEESH_SG_EEENS5_IJNSN_IS2C_SD_EENSN_ISO_SD_EEEEENS_10bfloat16_tESM_S2H_SM_NS27_6fusion15FusionCallbacksIS2B_NS2I_17LinearCombinationIS2H_fS2H_fLNS_15FloatRoundStyleE2EEES2D_S2G_JEEENS4_5SM1004TMEM4LOAD26SM100_TMEM_LOAD_32dp32b32xENS4_13SM90_TMA_LOADENS1K_INS1L_ILi2ELi4ELi3EEENS1N_ILi16EEENSN_INS5_IJS1P_SO_EEENS5_IJSO_SD_EEEEEEENS4_39AutoVectorizingCopyWithAssumedAlignmentILi128EEENS4_14SM90_TMA_STOREES2Y_S30_S30_EEEvvEEEEvNT_6ParamsE) ;  /* 0xffffff6004147950 */ /* 0x000fea0003c3ffff */
        .weak           $__internal_2_$__cuda_sm10x_tcgen05_guardrail_trap_unallocated_columns_being_dealloced
        .type           $__internal_2_$__cuda_sm10x_tcgen05_guardrail_trap_unallocated_columns_being_dealloced,@function
        .size           $__internal_2_$__cuda_sm10x_tcgen05_guardrail_trap_unallocated_columns_being_dealloced,(.L_x_191 - $__internal_2_$__cuda_sm10x_tcgen05_guardrail_trap_unallocated_columns_being_dealloced)
$__internal_2_$__cuda_sm10x_tcgen05_guardrail_trap_unallocated_columns_being_dealloced:
[----:B------:R-:W-:Y:S05]  /*9fb0*/  BPT.TRAP 0x1 ;  /* 0x000000040000795c */ /* 0x000fea0000300000 */
[----:B------:R-:W-:-:S04]  /*9fc0*/  HFMA2 R3, -RZ, RZ, 0, 0 ;  /* 0x00000000ff037431 */ /* 0x000fc800000001ff */
[----:B------:R-:W-:Y:S05]  /*9fd0*/  RET.REL.NODEC R2 `(_ZN7cutlass13device_kernelINS_4gemm6kernel13GemmUniversalIN4cute5tupleIJiiiiEEENS1_10collective13CollectiveMmaINS1_46MainloopSm100TmaUmmaWarpSpecializedBlockScaledILi9ELi2ELi2ENS5_IJNS4_1CILi4EEENSA_ILi2EEENSA_ILi1EEEEEEEENS5_IJNSA_ILi256EEENSA_ILi64EEESG_EEENS5_IJNS_12float_e2m1_tENS_13float_ue8m0_tEEEENS5_IJNS5_IJlSD_lEEENS4_6LayoutINS5_IJNS5_IJNS5_IJNSA_ILi32EEESB_EEEiEEESQ_NS5_IJSD_iEEEEEENS5_IJNS5_IJNS5_IJNSA_ILi16EEESB_EEEiEEENS5_IJNS5_IJNSA_ILi0EEESD_EEENSA_ILi512EEEEEENS5_IJSW_iEEEEEEEEEEESL_S13_NS4_8TiledMMAINS4_8MMA_AtomIJNS4_23SM100_MMA_MXF4_2x1SM_SSISJ_SJ_fSK_Li256ELi64ELi32ELNS4_4UMMA5MajorE0ELS18_0ELNS17_7ScaleInE0ELS19_0EEEEEENSN_INS5_IJSD_SD_SD_EEENS5_IJSW_SW_SW_EEEEENS5_IJNS4_10UnderscoreES1F_S1F_EEEEENS5_IJNS4_28SM100_TMA_2SM_LOAD_MULTICASTES1I_EEENS5_IJNS4_14ComposedLayoutINS4_7SwizzleILi3ELi4ELi3EEENS4_18smem_ptr_flag_bitsILi4EEENSN_INS5_IJNSA_ILi8EEESG_EEENS5_IJSG_SD_EEEEEEENSN_INS5_IJNS5_IJNS5_IJSP_SD_EEENS5_IJSO_SC_EEEEEESD_NS5_IJSC_SC_EEEEEENS5_IJNS5_IJNS5_IJSU_SY_EEESX_EEESW_NS5_IJSC_SY_EEEEEEEEEEEvNS4_8identityES1J_S24_vS25_EENS_8epilogue10collective18CollectiveEpilogueINS27_23Sm100TmaWarpSpecializedILi3ELi2ELi32ELb1ELb0EEEJNS5_IJNSA_ILi128EEESH_SG_EEENS5_IJNSN_IS2C_SD_EENSN_ISO_SD_EEEEENS_10bfloat16_tESM_S2H_SM_NS27_6fusion15FusionCallbacksIS2B_NS2I_17LinearCombinationIS2H_fS2H_fLNS_15FloatRoundStyleE2EEES2D_S2G_JEEENS4_5SM1004TMEM4LOAD26SM100_TMEM_LOAD_32dp32b32xENS4_13SM90_TMA_LOADENS1K_INS1L_ILi2ELi4ELi3EEENS1N_ILi16EEENSN_INS5_IJS1P_SO_EEENS5_IJSO_SD_EEEEEEENS4_39AutoVectorizingCopyWithAssumedAlignmentILi128EEENS4_14SM90_TMA_STOREES2Y_S30_S30_EEEvvEEEEvNT_6ParamsE) ;  /* 0xffffff6002087950 */ /* 0x000fea0003c3ffff */
.L_x_190:
[----:B------:R-:W-:-:S00]  /*9fe0*/  BRA `(.L_x_190) ;  /* 0xfffffffc00fc7947 */ /* 0x000fc0000383ffff */
[----:B------:R-:W-:-:S00]  /*9ff0*/  NOP ;  /* 0x0000000000007918 */ /* 0x000fc00000000000 */
        /* <DEDUP_REMOVED lines=8> */
.L_x_191:


//--------------------- .nv.global.init           --------------------------
	.section	.nv.global.init,"aw",@progbits
.nv.global.init:
	.type		$str$29,@object
	.size		$str$29,($str$30 - $str$29)
$str$29:
        /*0000*/ 	.byte	0x28, 0x61, 0x64, 0x64, 0x72, 0x65, 0x73, 0x73, 0x20, 0x26, 0x20, 0x6d, 0x61, 0x73, 0x6b, 0x29
        /*0010*/ 	.byte	0x20, 0x3d, 0x3d, 0x20, 0x30, 0x00
	.type		$str$30,@object
	.size		$str$30,($str$26 - $str$30)
$str$30:
        /*0016*/ 	.byte	0x2f, 0x74, 0x6d, 0x70, 0x2f, 0x63, 0x75, 0x74, 0x6c, 0x61, 0x73, 0x73, 0x5f, 0x73, 0x77, 0x65
        /*0026*/ 	.byte	0x65, 0x70, 0x5f, 0x73, 0x72, 0x63, 0x2f, 0x69, 0x6e, 0x63, 0x6c, 0x75, 0x64, 0x65, 0x2f, 0x63
        /*0036*/ 	.byte	0x75, 0x74, 0x65, 0x2f, 0x70, 0x6f, 0x69, 0x6e, 0x74, 0x65, 0x72, 0x5f, 0x66, 0x6c, 0x61, 0x67
        /*0046*/ 	.byte	0x67, 0x65, 0x64, 0x2e, 0x68, 0x70, 0x70, 0x00
	.type		$str$26,@object
	.size		$str$26,($str$25 - $str$26)
$str$26:
        /*004e*/ 	.byte	0x2f, 0x74, 0x6d, 0x70, 0x2f, 0x63, 0x75, 0x74, 0x6c, 0x61, 0x73, 0x73, 0x5f, 0x73, 0x77, 0x65
        /*005e*/ 	.byte	0x65, 0x70, 0x5f, 0x73, 0x72, 0x63, 0x2f, 0x69, 0x6e, 0x63, 0x6c, 0x75, 0x64, 0x65, 0x2f, 0x63
        /*006e*/ 	.byte	0x75, 0x74, 0x65, 0x2f, 0x61, 0x74, 0x6f, 0x6d, 0x2f, 0x63, 0x6f, 0x70, 0x79, 0x5f, 0x74, 0x72
        /*007e*/ 	.byte	0x61, 0x69, 0x74, 0x73, 0x5f, 0x73, 0x6d, 0x31, 0x30, 0x30, 0x2e, 0x68, 0x70, 0x70, 0x00
	.type		$str$25,@object
	.size		$str$25,(__unnamed_1 - $str$25)
$str$25:
        /*008d*/ 	.byte	0x28, 0x28, 0x75, 0x69, 0x6e, 0x74, 0x33, 0x32, 0x5f, 0x74, 0x28, 0x74, 0x68, 0x72, 0x65, 0x61
        /*009d*/ 	.byte	0x64, 0x49, 0x64, 0x78, 0x2e, 0x78, 0x29, 0x20, 0x2f, 0x20, 0x33, 0x32, 0x29, 0x20, 0x25, 0x20
        /*00ad*/ 	.byte	0x34, 0x29, 0x20, 0x3d, 0x3d, 0x20, 0x28, 0x28, 0x28, 0x74, 0x6d, 0x65, 0x6d, 0x5f, 0x61, 0x64
        /*00bd*/ 	.byte	0x64, 0x72, 0x20, 0x3e, 0x3e, 0x20, 0x31, 0x36, 0x29, 0x20, 0x2f, 0x20, 0x33, 0x32, 0x29, 0x20
        /*00cd*/ 	.byte	0x25, 0x20, 0x34, 0x29, 0x00
	.type		__unnamed_1,@object
	.size		__unnamed_1,(__unnamed_2 - __unnamed_1)
__unnamed_1:
        /*00d2*/ 	.byte	0x61, 0x75, 0x74, 0x6f, 0x20, 0x63, 0x75, 0x74, 0x65, 0x3a, 0x3a, 0x61, 0x73, 0x5f, 0x70, 0x6f
        /* <DEDUP_REMOVED lines=24> */
        /*0262*/ 	.byte	0x34, 0x30, 0x39, 0x36, 0x3e, 0x3e, 0x3e, 0x3e, 0x5d, 0x00
	.type		__unnamed_2,@object
	.size		__unnamed_2,(.L_2 - __unnamed_2)
__unnamed_2:
        /* <DEDUP_REMOVED lines=42> */
        /*050c*/ 	.byte	0x3e, 0x3e, 0x5d, 0x00
.L_2:


//--------------------- .nv.shared._ZN7cutlass13device_kernelINS_4gemm6kernel13GemmUniversalIN4cute5tupleIJiiiiEEENS1_10collective13CollectiveMmaINS1_46MainloopSm100TmaUmmaWarpSpecializedBlockScaledILi9ELi2ELi2ENS5_IJNS4_1CILi4EEENSA_ILi2EEENSA_ILi1EEEEEEEENS5_IJNSA_ILi256EEENSA_ILi64EEESG_EEENS5_IJNS_12float_e2m1_tENS_13float_ue8m0_tEEEENS5_IJNS5_IJlSD_lEEENS4_6LayoutINS5_IJNS5_IJNS5_IJNSA_ILi32EEESB_EEEiEEESQ_NS5_IJSD_iEEEEEENS5_IJNS5_IJNS5_IJNSA_ILi16EEESB_EEEiEEENS5_IJNS5_IJNSA_ILi0EEESD_EEENSA_ILi512EEEEEENS5_IJSW_iEEEEEEEEEEESL_S13_NS4_8TiledMMAINS4_8MMA_AtomIJNS4_23SM100_MMA_MXF4_2x1SM_SSISJ_SJ_fSK_Li256ELi64ELi32ELNS4_4UMMA5MajorE0ELS18_0ELNS17_7ScaleInE0ELS19_0EEEEEENSN_INS5_IJSD_SD_SD_EEENS5_IJSW_SW_SW_EEEEENS5_IJNS4_10UnderscoreES1F_S1F_EEEEENS5_IJNS4_28SM100_TMA_2SM_LOAD_MULTICASTES1I_EEENS5_IJNS4_14ComposedLayoutINS4_7SwizzleILi3ELi4ELi3EEENS4_18smem_ptr_flag_bitsILi4EEENSN_INS5_IJNSA_ILi8EEESG_EEENS5_IJSG_SD_EEEEEEENSN_INS5_IJNS5_IJNS5_IJSP_SD_EEENS5_IJSO_SC_EEEEEESD_NS5_IJSC_SC_EEEEEENS5_IJNS5_IJNS5_IJSU_SY_EEESX_EEESW_NS5_IJSC_SY_EEEEEEEEEEEvNS4_8identityES1J_S24_vS25_EENS_8epilogue10collective18CollectiveEpilogueINS27_23Sm100TmaWarpSpecializedILi3ELi2ELi32ELb1ELb0EEEJNS5_IJNSA_ILi128EEESH_SG_EEENS5_IJNSN_IS2C_SD_EENSN_ISO_SD_EEEEENS_10bfloat16_tESM_S2H_SM_NS27_6fusion15FusionCallbacksIS2B_NS2I_17LinearCombinationIS2H_fS2H_fLNS_15FloatRoundStyleE2EEES2D_S2G_JEEENS4_5SM1004TMEM4LOAD26SM100_TMEM_LOAD_32dp32b32xENS4_13SM90_TMA_LOADENS1K_INS1L_ILi2ELi4ELi3EEENS1N_ILi16EEENSN_INS5_IJS1P_SO_EEENS5_IJSO_SD_EEEEEEENS4_39AutoVectorizingCopyWithAssumedAlignmentILi128EEENS4_14SM90_TMA_STOREES2Y_S30_S30_EEEvvEEEEvNT_6ParamsE --------------------------
	.section	.nv.shared._ZN7cutlass13device_kernelINS_4gemm6kernel13GemmUniversalIN4cute5tupleIJiiiiEEENS1_10collective13CollectiveMmaINS1_46MainloopSm100TmaUmmaWarpSpecializedBlockScaledILi9ELi2ELi2ENS5_IJNS4_1CILi4EEENSA_ILi2EEENSA_ILi1EEEEEEEENS5_IJNSA_ILi256EEENSA_ILi64EEESG_EEENS5_IJNS_12float_e2m1_tENS_13float_ue8m0_tEEEENS5_IJNS5_IJlSD_lEEENS4_6LayoutINS5_IJNS5_IJNS5_IJNSA_ILi32EEESB_EEEiEEESQ_NS5_IJSD_iEEEEEENS5_IJNS5_IJNS5_IJNSA_ILi16EEESB_EEEiEEENS5_IJNS5_IJNSA_ILi0EEESD_EEENSA_ILi512EEEEEENS5_IJSW_iEEEEEEEEEEESL_S13_NS4_8TiledMMAINS4_8MMA_AtomIJNS4_23SM100_MMA_MXF4_2x1SM_SSISJ_SJ_fSK_Li256ELi64ELi32ELNS4_4UMMA5MajorE0ELS18_0ELNS17_7ScaleInE0ELS19_0EEEEEENSN_INS5_IJSD_SD_SD_EEENS5_IJSW_SW_SW_EEEEENS5_IJNS4_10UnderscoreES1F_S1F_EEEEENS5_IJNS4_28SM100_TMA_2SM_LOAD_MULTICASTES1I_EEENS5_IJNS4_14ComposedLayoutINS4_7SwizzleILi3ELi4ELi3EEENS4_18smem_ptr_flag_bitsILi4EEENSN_INS5_IJNSA_ILi8EEESG_EEENS5_IJSG_SD_EEEEEEENSN_INS5_IJNS5_IJNS5_IJSP_SD_EEENS5_IJSO_SC_EEEEEESD_NS5_IJSC_SC_EEEEEENS5_IJNS5_IJNS5_IJSU_SY_EEESX_EEESW_NS5_IJSC_SY_EEEEEEEEEEEvNS4_8identityES1J_S24_vS25_EENS_8epilogue10collective18CollectiveEpilogueINS27_23Sm100TmaWarpSpecializedILi3ELi2ELi32ELb1ELb0EEEJNS5_IJNSA_ILi128EEESH_SG_EEENS5_IJNSN_IS2C_SD_EENSN_ISO_SD_EEEEENS_10bfloat16_tESM_S2H_SM_NS27_6fusion15FusionCallbacksIS2B_NS2I_17LinearCombinationIS2H_fS2H_fLNS_15FloatRoundStyleE2EEES2D_S2G_JEEENS4_5SM1004TMEM4LOAD26SM100_TMEM_LOAD_32dp32b32xENS4_13SM90_TMA_LOADENS1K_INS1L_ILi2ELi4ELi3EEENS1N_ILi16EEENSN_INS5_IJS1P_SO_EEENS5_IJSO_SD_EEEEEEENS4_39AutoVectorizingCopyWithAssumedAlignmentILi128EEENS4_14SM90_TMA_STOREES2Y_S30_S30_EEEvvEEEEvNT_6ParamsE,"aw",@nobits
	.sectionflags	@""
	.align	16
	.zero		1024


//--------------------- .nv.shared.reserved.0     --------------------------
	.section	.nv.shared.reserved.0,"aw",@nobits
	.weak		__nv_reservedSMEM_offset_0_alias
	.size		__nv_reservedSMEM_offset_0_alias, 0, 64
	.other		__nv_reservedSMEM_offset_0_alias,@"STO_CUDA_RESERVED_SHARED STV_DEFAULT"
__nv_reservedSMEM_offset_0_alias:
	.zero		0
.nv.shared.reserved.0:
	.zero		64
	.weak		__nv_reservedSMEM_tcgen05_partition
	.type		__nv_reservedSMEM_tcgen05_partition,@object
	.size		__nv_reservedSMEM_tcgen05_partition,(.L_0 - __nv_reservedSMEM_tcgen05_partition)
__nv_reservedSMEM_tcgen05_partition:
	.zero		32
.L_0:


//--------------------- .nv.global                --------------------------
	.section	.nv.global,"aw",@nobits
.nv.global:
	.type		_ZN40_INTERNAL_343b213c_4_k_cu_e3eba275_326774cute1_E,@object
	.size		_ZN40_INTERNAL_343b213c_4_k_cu_e3eba275_326774cute1_E,(_ZN40_INTERNAL_343b213c_4_k_cu_e3eba275_326774cuda3std3__45__cpo6cbeginE - _ZN40_INTERNAL_343b213c_4_k_cu_e3eba275_326774cute1_E)
_ZN40_INTERNAL_343b213c_4_k_cu_e3eba275_326774cute1_E:
	.zero		1
	.type		_ZN40_INTERNAL_343b213c_4_k_cu_e3eba275_326774cuda3std3__45__cpo6cbeginE,@object
	.size		_ZN40_INTERNAL_343b213c_4_k_cu_e3eba275_326774cuda3std3__45__cpo6cbeginE,(_ZN40_INTERNAL_343b213c_4_k_cu_e3eba275_326774cuda3std3__48in_placeE - _ZN40_INTERNAL_343b213c_4_k_cu_e3eba275_326774cuda3std3__45__cpo6cbeginE)
_ZN40_INTERNAL_343b213c_4_k_cu_e3eba275_326774cuda3std3__45__cpo6cbeginE:
	.zero		1
	.type		_ZN40_INTERNAL_343b213c_4_k_cu_e3eba275_326774cuda3std3__48in_placeE,@object
	.size		_ZN40_INTERNAL_343b213c_4_k_cu_e3eba275_326774cuda3std3__48in_placeE,(_ZN40_INTERNAL_343b213c_4_k_cu_e3eba275_326774cuda3std6ranges3__45__cpo9iter_moveE - _ZN40_INTERNAL_343b213c_4_k_cu_e3eba275_326774cuda3std3__48in_placeE)
_ZN40_INTERNAL_343b213c_4_k_cu_e3eba275_326774cuda3std3__48in_placeE:
	.zero		1
	.type		_ZN40_INTERNAL_343b213c_4_k_cu_e3eba275_326774cuda3std6ranges3__45__cpo9iter_moveE,@object
	.size		_ZN40_INTERNAL_343b213c_4_k_cu_e3eba275_326774cuda3std6ranges3__45__cpo9iter_moveE,(_ZN40_INTERNAL_343b213c_4_k_cu_e3eba275_326774cuda3std3__45__cpo5beginE - _ZN40_INTERNAL_343b213c_4_k_cu_e3eba275_326774cuda3std6ranges3__45__cpo9iter_moveE)
_ZN40_INTERNAL_343b213c_4_k_cu_e3eba275_326774cuda3std6ranges3__45__cpo9iter_moveE:
	.zero		1
	.type		_ZN40_INTERNAL_343b213c_4_k_cu_e3eba275_326774cuda3std3__45__cpo5beginE,@object
	.size		_ZN40_INTERNAL_343b213c_4_k_cu_e3eba275_326774cuda3std3__45__cpo5beginE,(_ZN40_INTERNAL_343b213c_4_k_cu_e3eba275_326774cuda3std3__442_GLOBAL__N__343b213c_4_k_cu_e3eba275_326776ignoreE - _ZN40_INTERNAL_343b213c_4_k_cu_e3eba275_326774cuda3std3__45__cpo5beginE)
_ZN40_INTERNAL_343b213c_4_k_cu_e3eba275_326774cuda3std3__45__cpo5beginE:
	.zero		1
	.type		_ZN40_INTERNAL_343b213c_4_k_cu_e3eba275_326774cuda3std3__442_GLOBAL__N__343b213c_4_k_cu_e3eba275_326776ignoreE,@object
	.size		_ZN40_INTERNAL_343b213c_4_k_cu_e3eba275_326774cuda3std3__442_GLOBAL__N__343b213c_4_k_cu_e3eba275_326776ignoreE,(_ZN40_INTERNAL_343b213c_4_k_cu_e3eba275_326774cute7productE - _ZN40_INTERNAL_343b213c_4_k_cu_e3eba275_326774cuda3std3__442_GLOBAL__N__343b213c_4_k_cu_e3eba275_326776ignoreE)
_ZN40_INTERNAL_343b213c_4_k_cu_e3eba275_326774cuda3std3__442_GLOBAL__N__343b213c_4_k_cu_e3eba275_326776ignoreE:
	.zero		1
	.type		_ZN40_INTERNAL_343b213c_4_k_cu_e3eba275_326774cute7productE,@object
	.size		_ZN40_INTERNAL_343b213c_4_k_cu_e3eba275_326774cute7productE,(_ZN40_INTERNAL_343b213c_4_k_cu_e3eba275_326774cuda3std3__45__cpo3endE - _ZN40_INTERNAL_343b213c_4_k_cu_e3eba275_326774cute7productE)
_ZN40_INTERNAL_343b213c_4_k_cu_e3eba275_326774cute7productE:
	.zero		1
	.type		_ZN40_INTERNAL_343b213c_4_k_cu_e3eba275_326774cuda3std3__45__cpo3endE,@object
	.size		_ZN40_INTERNAL_343b213c_4_k_cu_e3eba275_326774cuda3std3__45__cpo3endE,(_ZN40_INTERNAL_343b213c_4_k_cu_e3eba275_326774cuda3std3__419piecewise_constructE - _ZN40_INTERNAL_343b213c_4_k_cu_e3eba275_326774cuda3std3__45__cpo3endE)
_ZN40_INTERNAL_343b213c_4_k_cu_e3eba275_326774cuda3std3__45__cpo3endE:
	.zero		1
	.type		_ZN40_INTERNAL_343b213c_4_k_cu_e3eba275_326774cuda3std3__419piecewise_constructE,@object
	.size		_ZN40_INTERNAL_343b213c_4_k_cu_e3eba275_326774cuda3std3__419piecewise_constructE,(_ZN40_INTERNAL_343b213c_4_k_cu_e3eba275_326774cuda3std3__45__cpo4cendE - _ZN40_INTERNAL_343b213c_4_k_cu_e3eba275_326774cuda3std3__419piecewise_constructE)
_ZN40_INTERNAL_343b213c_4_k_cu_e3eba275_326774cuda3std3__419piecewise_constructE:
	.zero		1
	.type		_ZN40_INTERNAL_343b213c_4_k_cu_e3eba275_326774cuda3std3__45__cpo4cendE,@object
	.size		_ZN40_INTERNAL_343b213c_4_k_cu_e3eba275_326774cuda3std3__45__cpo4cendE,(_ZN40_INTERNAL_343b213c_4_k_cu_e3eba275_326774cuda3std6ranges3__45__cpo4swapE - _ZN40_INTERNAL_343b213c_4_k_cu_e3eba275_326774cuda3std3__45__cpo4cendE)
_ZN40_INTERNAL_343b213c_4_k_cu_e3eba275_326774cuda3std3__45__cpo4cendE:
	.zero		1
	.type		_ZN40_INTERNAL_343b213c_4_k_cu_e3eba275_326774cuda3std6ranges3__45__cpo4swapE,@object
	.size		_ZN40_INTERNAL_343b213c_4_k_cu_e3eba275_326774cuda3std6ranges3__45__cpo4swapE,(.L_10 - _ZN40_INTERNAL_343b213c_4_k_cu_e3eba275_326774cuda3std6ranges3__45__cpo4swapE)
_ZN40_INTERNAL_343b213c_4_k_cu_e3eba275_326774cuda3std6ranges3__45__cpo4swapE:
	.zero		1
.L_10:


//--------------------- .nv.constant0._ZN7cutlass13device_kernelINS_4gemm6kernel13GemmUniversalIN4cute5tupleIJiiiiEEENS1_10collective13CollectiveMmaINS1_46MainloopSm100TmaUmmaWarpSpecializedBlockScaledILi9ELi2ELi2ENS5_IJNS4_1CILi4EEENSA_ILi2EEENSA_ILi1EEEEEEEENS5_IJNSA_ILi256EEENSA_ILi64EEESG_EEENS5_IJNS_12float_e2m1_tENS_13float_ue8m0_tEEEENS5_IJNS5_IJlSD_lEEENS4_6LayoutINS5_IJNS5_IJNS5_IJNSA_ILi32EEESB_EEEiEEESQ_NS5_IJSD_iEEEEEENS5_IJNS5_IJNS5_IJNSA_ILi16EEESB_EEEiEEENS5_IJNS5_IJNSA_ILi0EEESD_EEENSA_ILi512EEEEEENS5_IJSW_iEEEEEEEEEEESL_S13_NS4_8TiledMMAINS4_8MMA_AtomIJNS4_23SM100_MMA_MXF4_2x1SM_SSISJ_SJ_fSK_Li256ELi64ELi32ELNS4_4UMMA5MajorE0ELS18_0ELNS17_7ScaleInE0ELS19_0EEEEEENSN_INS5_IJSD_SD_SD_EEENS5_IJSW_SW_SW_EEEEENS5_IJNS4_10UnderscoreES1F_S1F_EEEEENS5_IJNS4_28SM100_TMA_2SM_LOAD_MULTICASTES1I_EEENS5_IJNS4_14ComposedLayoutINS4_7SwizzleILi3ELi4ELi3EEENS4_18smem_ptr_flag_bitsILi4EEENSN_INS5_IJNSA_ILi8EEESG_EEENS5_IJSG_SD_EEEEEEENSN_INS5_IJNS5_IJNS5_IJSP_SD_EEENS5_IJSO_SC_EEEEEESD_NS5_IJSC_SC_EEEEEENS5_IJNS5_IJNS5_IJSU_SY_EEESX_EEESW_NS5_IJSC_SY_EEEEEEEEEEEvNS4_8identityES1J_S24_vS25_EENS_8epilogue10collective18CollectiveEpilogueINS27_23Sm100TmaWarpSpecializedILi3ELi2ELi32ELb1ELb0EEEJNS5_IJNSA_ILi128EEESH_SG_EEENS5_IJNSN_IS2C_SD_EENSN_ISO_SD_EEEEENS_10bfloat16_tESM_S2H_SM_NS27_6fusion15FusionCallbacksIS2B_NS2I_17LinearCombinationIS2H_fS2H_fLNS_15FloatRoundStyleE2EEES2D_S2G_JEEENS4_5SM1004TMEM4LOAD26SM100_TMEM_LOAD_32dp32b32xENS4_13SM90_TMA_LOADENS1K_INS1L_ILi2ELi4ELi3EEENS1N_ILi16EEENSN_INS5_IJS1P_SO_EEENS5_IJSO_SD_EEEEEEENS4_39AutoVectorizingCopyWithAssumedAlignmentILi128EEENS4_14SM90_TMA_STOREES2Y_S30_S30_EEEvvEEEEvNT_6ParamsE --------------------------
	.section	.nv.constant0._ZN7cutlass13device_kernelINS_4gemm6kernel13GemmUniversalIN4cute5tupleIJiiiiEEENS1_10collective13CollectiveMmaINS1_46MainloopSm100TmaUmmaWarpSpecializedBlockScaledILi9ELi2ELi2ENS5_IJNS4_1CILi4EEENSA_ILi2EEENSA_ILi1EEEEEEEENS5_IJNSA_ILi256EEENSA_ILi64EEESG_EEENS5_IJNS_12float_e2m1_tENS_13float_ue8m0_tEEEENS5_IJNS5_IJlSD_lEEENS4_6LayoutINS5_IJNS5_IJNS5_IJNSA_ILi32EEESB_EEEiEEESQ_NS5_IJSD_iEEEEEENS5_IJNS5_IJNS5_IJNSA_ILi16EEESB_EEEiEEENS5_IJNS5_IJNSA_ILi0EEESD_EEENSA_ILi512EEEEEENS5_IJSW_iEEEEEEEEEEESL_S13_NS4_8TiledMMAINS4_8MMA_AtomIJNS4_23SM100_MMA_MXF4_2x1SM_SSISJ_SJ_fSK_Li256ELi64ELi32ELNS4_4UMMA5MajorE0ELS18_0ELNS17_7ScaleInE0ELS19_0EEEEEENSN_INS5_IJSD_SD_SD_EEENS5_IJSW_SW_SW_EEEEENS5_IJNS4_10UnderscoreES1F_S1F_EEEEENS5_IJNS4_28SM100_TMA_2SM_LOAD_MULTICASTES1I_EEENS5_IJNS4_14ComposedLayoutINS4_7SwizzleILi3ELi4ELi3EEENS4_18smem_ptr_flag_bitsILi4EEENSN_INS5_IJNSA_ILi8EEESG_EEENS5_IJSG_SD_EEEEEEENSN_INS5_IJNS5_IJNS5_IJSP_SD_EEENS5_IJSO_SC_EEEEEESD_NS5_IJSC_SC_EEEEEENS5_IJNS5_IJNS5_IJSU_SY_EEESX_EEESW_NS5_IJSC_SY_EEEEEEEEEEEvNS4_8identityES1J_S24_vS25_EENS_8epilogue10collective18CollectiveEpilogueINS27_23Sm100TmaWarpSpecializedILi3ELi2ELi32ELb1ELb0EEEJNS5_IJNSA_ILi128EEESH_SG_EEENS5_IJNSN_IS2C_SD_EENSN_ISO_SD_EEEEENS_10bfloat16_tESM_S2H_SM_NS27_6fusion15FusionCallbacksIS2B_NS2I_17LinearCombinationIS2H_fS2H_fLNS_15FloatRoundStyleE2EEES2D_S2G_JEEENS4_5SM1004TMEM4LOAD26SM100_TMEM_LOAD_32dp32b32xENS4_13SM90_TMA_LOADENS1K_INS1L_ILi2ELi4ELi3EEENS1N_ILi16EEENSN_INS5_IJS1P_SO_EEENS5_IJSO_SD_EEEEEEENS4_39AutoVectorizingCopyWithAssumedAlignmentILi128EEENS4_14SM90_TMA_STOREES2Y_S30_S30_EEEvvEEEEvNT_6ParamsE,"a",@progbits
	.sectionflags	@""
	.align	4
.nv.constant0._ZN7cutlass13device_kernelINS_4gemm6kernel13GemmUniversalIN4cute5tupleIJiiiiEEENS1_10collective13CollectiveMmaINS1_46MainloopSm100TmaUmmaWarpSpecializedBlockScaledILi9ELi2ELi2ENS5_IJNS4_1CILi4EEENSA_ILi2EEENSA_ILi1EEEEEEEENS5_IJNSA_ILi256EEENSA_ILi64EEESG_EEENS5_IJNS_12float_e2m1_tENS_13float_ue8m0_tEEEENS5_IJNS5_IJlSD_lEEENS4_6LayoutINS5_IJNS5_IJNS5_IJNSA_ILi32EEESB_EEEiEEESQ_NS5_IJSD_iEEEEEENS5_IJNS5_IJNS5_IJNSA_ILi16EEESB_EEEiEEENS5_IJNS5_IJNSA_ILi0EEESD_EEENSA_ILi512EEEEEENS5_IJSW_iEEEEEEEEEEESL_S13_NS4_8TiledMMAINS4_8MMA_AtomIJNS4_23SM100_MMA_MXF4_2x1SM_SSISJ_SJ_fSK_Li256ELi64ELi32ELNS4_4UMMA5MajorE0ELS18_0ELNS17_7ScaleInE0ELS19_0EEEEEENSN_INS5_IJSD_SD_SD_EEENS5_IJSW_SW_SW_EEEEENS5_IJNS4_10UnderscoreES1F_S1F_EEEEENS5_IJNS4_28SM100_TMA_2SM_LOAD_MULTICASTES1I_EEENS5_IJNS4_14ComposedLayoutINS4_7SwizzleILi3ELi4ELi3EEENS4_18smem_ptr_flag_bitsILi4EEENSN_INS5_IJNSA_ILi8EEESG_EEENS5_IJSG_SD_EEEEEEENSN_INS5_IJNS5_IJNS5_IJSP_SD_EEENS5_IJSO_SC_EEEEEESD_NS5_IJSC_SC_EEEEEENS5_IJNS5_IJNS5_IJSU_SY_EEESX_EEESW_NS5_IJSC_SY_EEEEEEEEEEEvNS4_8identityES1J_S24_vS25_EENS_8epilogue10collective18CollectiveEpilogueINS27_23Sm100TmaWarpSpecializedILi3ELi2ELi32ELb1ELb0EEEJNS5_IJNSA_ILi128EEESH_SG_EEENS5_IJNSN_IS2C_SD_EENSN_ISO_SD_EEEEENS_10bfloat16_tESM_S2H_SM_NS27_6fusion15FusionCallbacksIS2B_NS2I_17LinearCombinationIS2H_fS2H_fLNS_15FloatRoundStyleE2EEES2D_S2G_JEEENS4_5SM1004TMEM4LOAD26SM100_TMEM_LOAD_32dp32b32xENS4_13SM90_TMA_LOADENS1K_INS1L_ILi2ELi4ELi3EEENS1N_ILi16EEENSN_INS5_IJS1P_SO_EEENS5_IJSO_SD_EEEEEEENS4_39AutoVectorizingCopyWithAssumedAlignmentILi128EEENS4_14SM90_TMA_STOREES2Y_S30_S30_EEEvvEEEEvNT_6ParamsE:
	.zero		3968


//--------------------- SYMBOLS --------------------------

	.type		.nv.reservedSmem.offset0,@object
	.size		.nv.reservedSmem.offset0,0x4
	.type		.nv.reservedSmem.cap,@object
	.size		.nv.reservedSmem.cap,0x4
	.type		__assertfail,@function
